// auto-generated by cutlass_sweep.gemm — config: {"arch": "sm_100", "cluster_m": 2, "cluster_n": 1, "dtype": "tf32", "stages": 0, "tile_k": 64, "tile_m": 256, "tile_n": 128}
#include "cutlass/cutlass.h"
#include "cutlass/gemm/collective/collective_builder.hpp"
#include "cutlass/gemm/device/gemm_universal_adapter.h"
#include "cutlass/gemm/kernel/gemm_universal.hpp"
#include "cutlass/epilogue/collective/collective_builder.hpp"

using ElemA = cutlass::tfloat32_t;
using ElemB = cutlass::tfloat32_t;
using ElemCD = cutlass::tfloat32_t;
using Acc  = float;
using TileShape    = cute::Shape<cute::_256, cute::_128, cute::_64>;
using ClusterShape = cute::Shape<cute::_2, cute::_1, cute::_1>;

using CollectiveEpilogue = typename cutlass::epilogue::collective::CollectiveBuilder<
    cutlass::arch::Sm100, cutlass::arch::OpClassTensorOp,
    TileShape, ClusterShape,
    cutlass::epilogue::collective::EpilogueTileAuto,
    Acc, Acc,
    ElemCD, cutlass::layout::RowMajor, 128 / cutlass::sizeof_bits<ElemCD>::value,
    ElemCD, cutlass::layout::RowMajor, 128 / cutlass::sizeof_bits<ElemCD>::value,
    cutlass::epilogue::collective::EpilogueScheduleAuto
  >::CollectiveOp;

using CollectiveMainloop = typename cutlass::gemm::collective::CollectiveBuilder<
    cutlass::arch::Sm100, cutlass::arch::OpClassTensorOp,
    ElemA, cutlass::layout::RowMajor, 128 / cutlass::sizeof_bits<ElemA>::value,
    ElemB, cutlass::layout::ColumnMajor, 128 / cutlass::sizeof_bits<ElemB>::value,
    Acc,
    TileShape, ClusterShape,
    cutlass::gemm::collective::StageCountAutoCarveout<static_cast<int>(sizeof(typename CollectiveEpilogue::SharedStorage))>,
    cutlass::gemm::collective::KernelScheduleAuto
  >::CollectiveOp;

using GemmKernel = cutlass::gemm::kernel::GemmUniversal<
    cute::Shape<int,int,int,int>,
    CollectiveMainloop,
    CollectiveEpilogue
>;
using Gemm = cutlass::gemm::device::GemmUniversalAdapter<GemmKernel>;

// Force the device kernel symbol into the cubin without needing a host main.
auto* _anchor = &cutlass::device_kernel<GemmKernel>;


// ===== COMPILED SASS (sm_100a) =====

	.target	sm_100a

	.elftype	@"ET_EXEC"


//--------------------- .note.nv.tkinfo           --------------------------
	.section	.note.nv.tkinfo,"",@"SHT_NOTE"
	.sectionflags	@"SHF_NOTE_NV_TKINFO"
	.tkinfo
        /*0018*/ 	.word	0x00000002
        /*0030*/ 	.string	""
        /*0030*/ 	.string	"ptxas"
        /*0030*/ 	.string	"Cuda compilation tools, release 13.0, V13.0.88"
        /*0030*/ 	.string	"Build cuda_13.0.r13.0/compiler.36424714_0"
        /*0030*/ 	.string	"-arch sm_100a -m 64 "



//--------------------- .note.nv.cuinfo           --------------------------
	.section	.note.nv.cuinfo,"",@"SHT_NOTE"
	.sectionflags	@"SHF_NOTE_NV_CUINFO"
        /*0018*/ 	.short	0x0002
        /*001a*/ 	.short	0x0064
        /*001c*/ 	.short	0x0082
	.zero		2


//--------------------- .nv.info                  --------------------------
	.section	.nv.info,"",@"SHT_CUDA_INFO"
	.align	4


	//----- nvinfo : EIATTR_REGCOUNT
	.align		4
        /*0000*/ 	.byte	0x04, 0x2f
        /*0002*/ 	.short	(.L_19 - .L_18)
	.align		4
.L_18:
        /*0004*/ 	.word	index@(_ZN7cutlass13device_kernelINS_4gemm6kernel13GemmUniversalIN4cute5tupleIJiiiiEEENS1_10collective13CollectiveMmaINS1_35MainloopSm100TmaUmmaWarpSpecializedILi4ELi2ELi4ENS5_IJNS4_1CILi2EEENSA_ILi1EEESC_EEEEENS5_IJNSA_ILi256EEENSA_ILi128EEENSA_ILi64EEEEEENS_10tfloat32_tENS5_IJlSC_lEEESJ_SK_NS4_8TiledMMAINS4_8MMA_AtomIJNS4_23SM100_MMA_TF32_2x1SM_SSISJ_SJ_fLi256ELi128ELNS4_4UMMA5MajorE0ELSP_0ELNSO_7ScaleInE0ELSQ_0EEEEEENS4_6LayoutINS5_IJSC_SC_SC_EEENS5_IJNSA_ILi0EEESV_SV_EEEEENS5_IJNS4_10UnderscoreESY_SY_EEEEENS4_18SM100_TMA_2SM_LOADENS4_14ComposedLayoutINS4_7SwizzleILi3ELi4ELi3EEENS4_18smem_ptr_flag_bitsILi32EEENST_INS5_IJNSA_ILi8EEENSA_ILi32EEEEEENS5_IJS18_SC_EEEEEEEvNS4_8identityES11_S1C_vS1D_EENS_8epilogue10collective18CollectiveEpilogueINS1F_23Sm100TmaWarpSpecializedILi4ELi2ELi16ELb1ELb0EEEJNS5_IJSG_SG_SH_EEENS5_IJNST_ISG_SC_EENST_INSA_ILi16EEESC_EEEEESJ_SK_SJ_SK_NS1F_6fusion15FusionCallbacksIS1J_NS1P_17LinearCombinationISJ_fSJ_fLNS_15FloatRoundStyleE2EEES1K_S1O_JEEENS4_5SM1004TMEM4LOAD26SM100_TMEM_LOAD_32dp32b16xENS4_13SM90_TMA_LOADENS12_INS13_ILi2ELi4ELi3EEES16_NST_INS5_IJS17_S1M_EEENS5_IJS1M_SC_EEEEEEENS4_39AutoVectorizingCopyWithAssumedAlignmentILi128EEENS4_14SM90_TMA_STOREES24_S26_S26_EEEvvEEEEvNT_6ParamsE)
        /*0008*/ 	.word	0x00000060


	//----- nvinfo : EIATTR_FRAME_SIZE
	.align		4
.L_19:
        /*000c*/ 	.byte	0x04, 0x11
        /*000e*/ 	.short	(.L_21 - .L_20)
	.align		4
.L_20:
        /*0010*/ 	.word	index@($__internal_2_$__cuda_sm10x_tcgen05_guardrail_trap_unallocated_columns_being_dealloced)
        /*0014*/ 	.word	0x00000000


	//----- nvinfo : EIATTR_FRAME_SIZE
	.align		4
.L_21:
        /*0018*/ 	.byte	0x04, 0x11
        /*001a*/ 	.short	(.L_23 - .L_22)
	.align		4
.L_22:
        /*001c*/ 	.word	index@($__internal_1_$__cuda_sm10x_tcgen05_guardrail_trap_phase_invalid_during_alloc)
        /*0020*/ 	.word	0x00000000


	//----- nvinfo : EIATTR_FRAME_SIZE
	.align		4
.L_23:
        /*0024*/ 	.byte	0x04, 0x11
        /*0026*/ 	.short	(.L_25 - .L_24)
	.align		4
.L_24:
        /*0028*/ 	.word	index@($__internal_0_$__cuda_sm10x_tcgen05_guardrail_trap_col_being_dealloced_not_returned_by_alloc)
        /*002c*/ 	.word	0x00000000


	//----- nvinfo : EIATTR_FRAME_SIZE
	.align		4
.L_25:
        /*0030*/ 	.byte	0x04, 0x11
        /*0032*/ 	.short	(.L_27 - .L_26)
	.align		4
.L_26:
        /*0034*/ 	.word	index@(_ZN7cutlass13device_kernelINS_4gemm6kernel13GemmUniversalIN4cute5tupleIJiiiiEEENS1_10collective13CollectiveMmaINS1_35MainloopSm100TmaUmmaWarpSpecializedILi4ELi2ELi4ENS5_IJNS4_1CILi2EEENSA_ILi1EEESC_EEEEENS5_IJNSA_ILi256EEENSA_ILi128EEENSA_ILi64EEEEEENS_10tfloat32_tENS5_IJlSC_lEEESJ_SK_NS4_8TiledMMAINS4_8MMA_AtomIJNS4_23SM100_MMA_TF32_2x1SM_SSISJ_SJ_fLi256ELi128ELNS4_4UMMA5MajorE0ELSP_0ELNSO_7ScaleInE0ELSQ_0EEEEEENS4_6LayoutINS5_IJSC_SC_SC_EEENS5_IJNSA_ILi0EEESV_SV_EEEEENS5_IJNS4_10UnderscoreESY_SY_EEEEENS4_18SM100_TMA_2SM_LOADENS4_14ComposedLayoutINS4_7SwizzleILi3ELi4ELi3EEENS4_18smem_ptr_flag_bitsILi32EEENST_INS5_IJNSA_ILi8EEENSA_ILi32EEEEEENS5_IJS18_SC_EEEEEEEvNS4_8identityES11_S1C_vS1D_EENS_8epilogue10collective18CollectiveEpilogueINS1F_23Sm100TmaWarpSpecializedILi4ELi2ELi16ELb1ELb0EEEJNS5_IJSG_SG_SH_EEENS5_IJNST_ISG_SC_EENST_INSA_ILi16EEESC_EEEEESJ_SK_SJ_SK_NS1F_6fusion15FusionCallbacksIS1J_NS1P_17LinearCombinationISJ_fSJ_fLNS_15FloatRoundStyleE2EEES1K_S1O_JEEENS4_5SM1004TMEM4LOAD26SM100_TMEM_LOAD_32dp32b16xENS4_13SM90_TMA_LOADENS12_INS13_ILi2ELi4ELi3EEES16_NST_INS5_IJS17_S1M_EEENS5_IJS1M_SC_EEEEEEENS4_39AutoVectorizingCopyWithAssumedAlignmentILi128EEENS4_14SM90_TMA_STOREES24_S26_S26_EEEvvEEEEvNT_6ParamsE)
        /*0038*/ 	.word	0x00000000


	//----- nvinfo : EIATTR_MIN_STACK_SIZE
	.align		4
.L_27:
        /*003c*/ 	.byte	0x04, 0x12
        /*003e*/ 	.short	(.L_29 - .L_28)
	.align		4
.L_28:
        /*0040*/ 	.word	index@(_ZN7cutlass13device_kernelINS_4gemm6kernel13GemmUniversalIN4cute5tupleIJiiiiEEENS1_10collective13CollectiveMmaINS1_35MainloopSm100TmaUmmaWarpSpecializedILi4ELi2ELi4ENS5_IJNS4_1CILi2EEENSA_ILi1EEESC_EEEEENS5_IJNSA_ILi256EEENSA_ILi128EEENSA_ILi64EEEEEENS_10tfloat32_tENS5_IJlSC_lEEESJ_SK_NS4_8TiledMMAINS4_8MMA_AtomIJNS4_23SM100_MMA_TF32_2x1SM_SSISJ_SJ_fLi256ELi128ELNS4_4UMMA5MajorE0ELSP_0ELNSO_7ScaleInE0ELSQ_0EEEEEENS4_6LayoutINS5_IJSC_SC_SC_EEENS5_IJNSA_ILi0EEESV_SV_EEEEENS5_IJNS4_10UnderscoreESY_SY_EEEEENS4_18SM100_TMA_2SM_LOADENS4_14ComposedLayoutINS4_7SwizzleILi3ELi4ELi3EEENS4_18smem_ptr_flag_bitsILi32EEENST_INS5_IJNSA_ILi8EEENSA_ILi32EEEEEENS5_IJS18_SC_EEEEEEEvNS4_8identityES11_S1C_vS1D_EENS_8epilogue10collective18CollectiveEpilogueINS1F_23Sm100TmaWarpSpecializedILi4ELi2ELi16ELb1ELb0EEEJNS5_IJSG_SG_SH_EEENS5_IJNST_ISG_SC_EENST_INSA_ILi16EEESC_EEEEESJ_SK_SJ_SK_NS1F_6fusion15FusionCallbacksIS1J_NS1P_17LinearCombinationISJ_fSJ_fLNS_15FloatRoundStyleE2EEES1K_S1O_JEEENS4_5SM1004TMEM4LOAD26SM100_TMEM_LOAD_32dp32b16xENS4_13SM90_TMA_LOADENS12_INS13_ILi2ELi4ELi3EEES16_NST_INS5_IJS17_S1M_EEENS5_IJS1M_SC_EEEEEEENS4_39AutoVectorizingCopyWithAssumedAlignmentILi128EEENS4_14SM90_TMA_STOREES24_S26_S26_EEEvvEEEEvNT_6ParamsE)
        /*0044*/ 	.word	0x00000000
.L_29:


//--------------------- .nv.compat                --------------------------
	.section	.nv.compat,"",@"SHT_CUDA_COMPAT_INFO"
	.align	4
        /*0000*/ 	.byte	0x02, 0x09, 0x01, 0x00, 0x02, 0x02, 0x02, 0x00, 0x02, 0x05, 0x05, 0x00, 0x03, 0x07, 0x01, 0x01
        /*0010*/ 	.byte	0x02, 0x03, 0x01, 0x00, 0x02, 0x06, 0x01, 0x00, 0x04, 0x0b, 0x08, 0x00, 0x09, 0x00, 0x00, 0x00
        /*0020*/ 	.byte	0x00, 0x00, 0x00, 0x00


//--------------------- .nv.info._ZN7cutlass13device_kernelINS_4gemm6kernel13GemmUniversalIN4cute5tupleIJiiiiEEENS1_10collective13CollectiveMmaINS1_35MainloopSm100TmaUmmaWarpSpecializedILi4ELi2ELi4ENS5_IJNS4_1CILi2EEENSA_ILi1EEESC_EEEEENS5_IJNSA_ILi256EEENSA_ILi128EEENSA_ILi64EEEEEENS_10tfloat32_tENS5_IJlSC_lEEESJ_SK_NS4_8TiledMMAINS4_8MMA_AtomIJNS4_23SM100_MMA_TF32_2x1SM_SSISJ_SJ_fLi256ELi128ELNS4_4UMMA5MajorE0ELSP_0ELNSO_7ScaleInE0ELSQ_0EEEEEENS4_6LayoutINS5_IJSC_SC_SC_EEENS5_IJNSA_ILi0EEESV_SV_EEEEENS5_IJNS4_10UnderscoreESY_SY_EEEEENS4_18SM100_TMA_2SM_LOADENS4_14ComposedLayoutINS4_7SwizzleILi3ELi4ELi3EEENS4_18smem_ptr_flag_bitsILi32EEENST_INS5_IJNSA_ILi8EEENSA_ILi32EEEEEENS5_IJS18_SC_EEEEEEEvNS4_8identityES11_S1C_vS1D_EENS_8epilogue10collective18CollectiveEpilogueINS1F_23Sm100TmaWarpSpecializedILi4ELi2ELi16ELb1ELb0EEEJNS5_IJSG_SG_SH_EEENS5_IJNST_ISG_SC_EENST_INSA_ILi16EEESC_EEEEESJ_SK_SJ_SK_NS1F_6fusion15FusionCallbacksIS1J_NS1P_17LinearCombinationISJ_fSJ_fLNS_15FloatRoundStyleE2EEES1K_S1O_JEEENS4_5SM1004TMEM4LOAD26SM100_TMEM_LOAD_32dp32b16xENS4_13SM90_TMA_LOADENS12_INS13_ILi2ELi4ELi3EEES16_NST_INS5_IJS17_S1M_EEENS5_IJS1M_SC_EEEEEEENS4_39AutoVectorizingCopyWithAssumedAlignmentILi128EEENS4_14SM90_TMA_STOREES24_S26_S26_EEEvvEEEEvNT_6ParamsE --------------------------
	.section	.nv.info._ZN7cutlass13device_kernelINS_4gemm6kernel13GemmUniversalIN4cute5tupleIJiiiiEEENS1_10collective13CollectiveMmaINS1_35MainloopSm100TmaUmmaWarpSpecializedILi4ELi2ELi4ENS5_IJNS4_1CILi2EEENSA_ILi1EEESC_EEEEENS5_IJNSA_ILi256EEENSA_ILi128EEENSA_ILi64EEEEEENS_10tfloat32_tENS5_IJlSC_lEEESJ_SK_NS4_8TiledMMAINS4_8MMA_AtomIJNS4_23SM100_MMA_TF32_2x1SM_SSISJ_SJ_fLi256ELi128ELNS4_4UMMA5MajorE0ELSP_0ELNSO_7ScaleInE0ELSQ_0EEEEEENS4_6LayoutINS5_IJSC_SC_SC_EEENS5_IJNSA_ILi0EEESV_SV_EEEEENS5_IJNS4_10UnderscoreESY_SY_EEEEENS4_18SM100_TMA_2SM_LOADENS4_14ComposedLayoutINS4_7SwizzleILi3ELi4ELi3EEENS4_18smem_ptr_flag_bitsILi32EEENST_INS5_IJNSA_ILi8EEENSA_ILi32EEEEEENS5_IJS18_SC_EEEEEEEvNS4_8identityES11_S1C_vS1D_EENS_8epilogue10collective18CollectiveEpilogueINS1F_23Sm100TmaWarpSpecializedILi4ELi2ELi16ELb1ELb0EEEJNS5_IJSG_SG_SH_EEENS5_IJNST_ISG_SC_EENST_INSA_ILi16EEESC_EEEEESJ_SK_SJ_SK_NS1F_6fusion15FusionCallbacksIS1J_NS1P_17LinearCombinationISJ_fSJ_fLNS_15FloatRoundStyleE2EEES1K_S1O_JEEENS4_5SM1004TMEM4LOAD26SM100_TMEM_LOAD_32dp32b16xENS4_13SM90_TMA_LOADENS12_INS13_ILi2ELi4ELi3EEES16_NST_INS5_IJS17_S1M_EEENS5_IJS1M_SC_EEEEEEENS4_39AutoVectorizingCopyWithAssumedAlignmentILi128EEENS4_14SM90_TMA_STOREES24_S26_S26_EEEvvEEEEvNT_6ParamsE,"",@"SHT_CUDA_INFO"
	.sectionflags	@""
	.align	4


	//----- nvinfo : EIATTR_CUDA_API_VERSION
	.align		4
        /*0000*/ 	.byte	0x04, 0x37
        /*0002*/ 	.short	(.L_31 - .L_30)
.L_30:
        /*0004*/ 	.word	0x00000082


	//----- nvinfo : EIATTR_KPARAM_INFO
	.align		4
.L_31:
        /*0008*/ 	.byte	0x04, 0x17
        /*000a*/ 	.short	(.L_33 - .L_32)
.L_32:
        /*000c*/ 	.word	0x00000000
        /*0010*/ 	.short	0x0000
        /*0012*/ 	.short	0x0000
        /*0014*/ 	.byte	0x00, 0xf0, 0x01, 0x20


	//----- nvinfo : EIATTR_AT_ENTRY_FRAGMENTS
	.align		4
.L_33:
        /*0018*/ 	.byte	0x04, 0x4f
        /*001a*/ 	.short	(.L_35 - .L_34)


	//   ....[0]....
.L_34:
        /*001c*/ 	.word	0x00000007


	//----- nvinfo : EIATTR_RESERVED_SMEM_USED
	.align		4
.L_35:
        /*0020*/ 	.byte	0x01, 0x41
	.zero		2


	//----- nvinfo : EIATTR_SPARSE_MMA_MASK
	.align		4
        /*0024*/ 	.byte	0x03, 0x50
        /*0026*/ 	.short	0x0000


	//----- nvinfo : EIATTR_TCGEN05_2CTA_USED
	.align		4
        /*0028*/ 	.byte	0x01, 0x52
	.zero		2


	//----- nvinfo : EIATTR_MAXREG_COUNT
	.align		4
        /*002c*/ 	.byte	0x03, 0x1b
        /*002e*/ 	.short	0x00ff


	//----- nvinfo : EIATTR_NUM_BARRIERS
	.align		4
        /*0030*/ 	.byte	0x02, 0x4c
        /*0032*/ 	.byte	0x07
	.zero		1


	//----- nvinfo : EIATTR_EXTERNS
	.align		4
        /*0034*/ 	.byte	0x04, 0x0f
        /*0036*/ 	.short	(.L_37 - .L_36)


	//   ....[0]....
	.align		4
.L_36:
        /*0038*/ 	.word	index@(__assertfail)


	//----- nvinfo : EIATTR_MERCURY_ISA_VERSION
	.align		4
.L_37:
        /*003c*/ 	.byte	0x03, 0x5f
        /*003e*/ 	.short	0x0101


	//----- nvinfo : EIATTR_INT_WARP_WIDE_INSTR_OFFSETS
	.align		4
        /*0040*/ 	.byte	0x04, 0x31
        /*0042*/ 	.short	(.L_39 - .L_38)


	//   ....[0]....
.L_38:
        /*0044*/ 	.word	0x00000d10


	//   ....[1]....
        /*0048*/ 	.word	0x00000db0


	//   ....[2]....
        /*004c*/ 	.word	0x00002280


	//   ....[3]....
        /*0050*/ 	.word	0x00004320


	//   ....[4]....
        /*0054*/ 	.word	0x00004340


	//   ....[5]....
        /*0058*/ 	.word	0x00004370


	//   ....[6]....
        /*005c*/ 	.word	0x00004ca0


	//   ....[7]....
        /*0060*/ 	.word	0x00004d10


	//   ....[8]....
        /*0064*/ 	.word	0x00004e00


	//   ....[9]....
        /*0068*/ 	.word	0x00004e80


	//   ....[10]....
        /*006c*/ 	.word	0x00004f70


	//   ....[11]....
        /*0070*/ 	.word	0x00004ff0


	//   ....[12]....
        /*0074*/ 	.word	0x000050f0


	//   ....[13]....
        /*0078*/ 	.word	0x00005180


	//   ....[14]....
        /*007c*/ 	.word	0x00005280


	//   ....[15]....
        /*0080*/ 	.word	0x00005360


	//   ....[16]....
        /*0084*/ 	.word	0x00005400


	//   ....[17]....
        /*0088*/ 	.word	0x000054f0


	//   ....[18]....
        /*008c*/ 	.word	0x00005590


	//   ....[19]....
        /*0090*/ 	.word	0x000056a0


	//   ....[20]....
        /*0094*/ 	.word	0x00005800


	//   ....[21]....
        /*0098*/ 	.word	0x00005950


	//----- nvinfo : EIATTR_COOP_GROUP_MASK_REGIDS
	.align		4
.L_39:
        /*009c*/ 	.byte	0x04, 0x29
        /*009e*/ 	.short	(.L_41 - .L_40)


	//   ....[0]....
.L_40:
        /*00a0*/ 	.word	0xffffffff


	//   ....[1]....
        /*00a4*/ 	.word	0xffffffff


	//   ....[2]....
        /*00a8*/ 	.word	0xffffffff


	//   ....[3]....
        /*00ac*/ 	.word	0xffffffff


	//   ....[4]....
        /*00b0*/ 	.word	0xffffffff


	//   ....[5]....
        /*00b4*/ 	.word	0xffffffff


	//   ....[6]....
        /*00b8*/ 	.word	0xffffffff


	//   ....[7]....
        /*00bc*/ 	.word	0xffffffff


	//   ....[8]....
        /*00c0*/ 	.word	0xffffffff


	//   ....[9]....
        /*00c4*/ 	.word	0xffffffff


	//   ....[10]....
        /*00c8*/ 	.word	0xffffffff


	//   ....[11]....
        /*00cc*/ 	.word	0xffffffff


	//   ....[12]....
        /*00d0*/ 	.word	0xffffffff


	//   ....[13]....
        /*00d4*/ 	.word	0xffffffff


	//----- nvinfo : EIATTR_COOP_GROUP_INSTR_OFFSETS
	.align		4
.L_41:
        /*00d8*/ 	.byte	0x04, 0x28
        /*00da*/ 	.short	(.L_43 - .L_42)


	//   ....[0]....
.L_42:
        /*00dc*/ 	.word	0x000000c0


	//   ....[1]....
        /*00e0*/ 	.word	0x00000500


	//   ....[2]....
        /*00e4*/ 	.word	0x00000680


	//   ....[3]....
        /*00e8*/ 	.word	0x00000810


	//   ....[4]....
        /*00ec*/ 	.word	0x00000900


	//   ....[5]....
        /*00f0*/ 	.word	0x00000a60


	//   ....[6]....
        /*00f4*/ 	.word	0x00000bf0


	//   ....[7]....
        /*00f8*/ 	.word	0x00000e30


	//   ....[8]....
        /*00fc*/ 	.word	0x00002160


	//   ....[9]....
        /*0100*/ 	.word	0x00002f40


	//   ....[10]....
        /*0104*/ 	.word	0x00003410


	//   ....[11]....
        /*0108*/ 	.word	0x00003440


	//   ....[12]....
        /*010c*/ 	.word	0x00004220


	//   ....[13]....
        /*0110*/ 	.word	0x00004430


	//----- nvinfo : EIATTR_VRC_CTA_INIT_COUNT
	.align		4
.L_43:
        /*0114*/ 	.byte	0x02, 0x4a
        /*0116*/ 	.byte	0x80
	.zero		1


	//----- nvinfo : EIATTR_SYSCALL_OFFSETS
	.align		4
        /*0118*/ 	.byte	0x04, 0x46
        /*011a*/ 	.short	(.L_45 - .L_44)


	//   ....[0]....
.L_44:
        /*011c*/ 	.word	0x000063c0


	//   ....[1]....
        /*0120*/ 	.word	0x000064b0


	//   ....[2]....
        /*0124*/ 	.word	0x00006c10


	//   ....[3]....
        /*0128*/ 	.word	0x00007590


	//   ....[4]....
        /*012c*/ 	.word	0x00007ee0


	//   ....[5]....
        /*0130*/ 	.word	0x00008880


	//   ....[6]....
        /*0134*/ 	.word	0x00009220


	//   ....[7]....
        /*0138*/ 	.word	0x00009bf0


	//   ....[8]....
        /*013c*/ 	.word	0x0000a590


	//   ....[9]....
        /*0140*/ 	.word	0x0000aee0


	//----- nvinfo : EIATTR_MBARRIER_INSTR_OFFSETS
	.align		4
.L_45:
        /*0144*/ 	.byte	0x04, 0x39
        /*0146*/ 	.short	(.L_47 - .L_46)


	//   ....[0]....
.L_46:
        /*0148*/ 	.word	0x000005f0
        /*014c*/ 	.word	0x000000ff
        /*0150*/ 	.word	0x00000000
        /*0154*/ 	.short	0x0100
        /*0156*/ 	.byte	0x08
	.zero		1


	//   ....[1]....
        /*0158*/ 	.word	0x00000600
        /*015c*/ 	.word	0x000000ff
        /*0160*/ 	.word	0x00000020
        /*0164*/ 	.short	0x0100
        /*0166*/ 	.byte	0x08
	.zero		1


	//   ....[2]....
        /*0168*/ 	.word	0x00000610
        /*016c*/ 	.word	0x000000ff
        /*0170*/ 	.word	0x00000008
        /*0174*/ 	.short	0x0100
        /*0176*/ 	.byte	0x08
	.zero		1


	//   ....[3]....
        /*0178*/ 	.word	0x00000620
        /*017c*/ 	.word	0x000000ff
        /*0180*/ 	.word	0x00000028
        /*0184*/ 	.short	0x0100
        /*0186*/ 	.byte	0x08
	.zero		1


	//   ....[4]....
        /*0188*/ 	.word	0x00000630
        /*018c*/ 	.word	0x000000ff
        /*0190*/ 	.word	0x00000010
        /*0194*/ 	.short	0x0100
        /*0196*/ 	.byte	0x08
	.zero		1


	//   ....[5]....
        /*0198*/ 	.word	0x00000640
        /*019c*/ 	.word	0x000000ff
        /*01a0*/ 	.word	0x00000030
        /*01a4*/ 	.short	0x0100
        /*01a6*/ 	.byte	0x08
	.zero		1


	//   ....[6]....
        /*01a8*/ 	.word	0x00000650
        /*01ac*/ 	.word	0x000000ff
        /*01b0*/ 	.word	0x00000018
        /*01b4*/ 	.short	0x0100
        /*01b6*/ 	.byte	0x08
	.zero		1


	//   ....[7]....
        /*01b8*/ 	.word	0x00000660
        /*01bc*/ 	.word	0x000000ff
        /*01c0*/ 	.word	0x00000038
        /*01c4*/ 	.short	0x0100
        /*01c6*/ 	.byte	0x08
	.zero		1


	//   ....[8]....
        /*01c8*/ 	.word	0x00000780
        /*01cc*/ 	.word	0x000000ff
        /*01d0*/ 	.word	0x00000040
        /*01d4*/ 	.short	0x0100
        /*01d6*/ 	.byte	0x09
	.zero		1


	//   ....[9]....
        /*01d8*/ 	.word	0x00000790
        /*01dc*/ 	.word	0x000000ff
        /*01e0*/ 	.word	0x00000060
        /*01e4*/ 	.short	0x0100
        /*01e6*/ 	.byte	0x09
	.zero		1


	//   ....[10]....
        /*01e8*/ 	.word	0x000007a0
        /*01ec*/ 	.word	0x000000ff
        /*01f0*/ 	.word	0x00000048
        /*01f4*/ 	.short	0x0100
        /*01f6*/ 	.byte	0x09
	.zero		1


	//   ....[11]....
        /*01f8*/ 	.word	0x000007b0
        /*01fc*/ 	.word	0x000000ff
        /*0200*/ 	.word	0x00000068
        /*0204*/ 	.short	0x0100
        /*0206*/ 	.byte	0x09
	.zero		1


	//   ....[12]....
        /*0208*/ 	.word	0x000007c0
        /*020c*/ 	.word	0x000000ff
        /*0210*/ 	.word	0x00000050
        /*0214*/ 	.short	0x0100
        /*0216*/ 	.byte	0x09
	.zero		1


	//   ....[13]....
        /*0218*/ 	.word	0x000007d0
        /*021c*/ 	.word	0x000000ff
        /*0220*/ 	.word	0x00000070
        /*0224*/ 	.short	0x0100
        /*0226*/ 	.byte	0x09
	.zero		1


	//   ....[14]....
        /*0228*/ 	.word	0x000007e0
        /*022c*/ 	.word	0x000000ff
        /*0230*/ 	.word	0x00000058
        /*0234*/ 	.short	0x0100
        /*0236*/ 	.byte	0x09
	.zero		1


	//   ....[15]....
        /*0238*/ 	.word	0x000007f0
        /*023c*/ 	.word	0x000000ff
        /*0240*/ 	.word	0x00000078
        /*0244*/ 	.short	0x0100
        /*0246*/ 	.byte	0x09
	.zero		1


	//   ....[16]....
        /*0248*/ 	.word	0x000008d0
        /*024c*/ 	.word	0x000000ff
        /*0250*/ 	.word	0x00000080
        /*0254*/ 	.short	0x0100
        /*0256*/ 	.byte	0x08
	.zero		1


	//   ....[17]....
        /*0258*/ 	.word	0x000008e0
        /*025c*/ 	.word	0x000000ff
        /*0260*/ 	.word	0x00000088
        /*0264*/ 	.short	0x0100
        /*0266*/ 	.byte	0x08
	.zero		1


	//   ....[18]....
        /*0268*/ 	.word	0x00000a10
        /*026c*/ 	.word	0x000000ff
        /*0270*/ 	.word	0x00000090
        /*0274*/ 	.short	0x0100
        /*0276*/ 	.byte	0x08
	.zero		1


	//   ....[19]....
        /*0278*/ 	.word	0x00000a20
        /*027c*/ 	.word	0x000000ff
        /*0280*/ 	.word	0x000000a0
        /*0284*/ 	.short	0x0100
        /*0286*/ 	.byte	0x08
	.zero		1


	//   ....[20]....
        /*0288*/ 	.word	0x00000a30
        /*028c*/ 	.word	0x000000ff
        /*0290*/ 	.word	0x00000098
        /*0294*/ 	.short	0x0100
        /*0296*/ 	.byte	0x08
	.zero		1


	//   ....[21]....
        /*0298*/ 	.word	0x00000a40
        /*029c*/ 	.word	0x000000ff
        /*02a0*/ 	.word	0x000000a8
        /*02a4*/ 	.short	0x0100
        /*02a6*/ 	.byte	0x08
	.zero		1


	//   ....[22]....
        /*02a8*/ 	.word	0x00000b60
        /*02ac*/ 	.word	0x000000ff
        /*02b0*/ 	.word	0x000000b0
        /*02b4*/ 	.short	0x0100
        /*02b6*/ 	.byte	0x09
	.zero		1


	//   ....[23]....
        /*02b8*/ 	.word	0x00000b70
        /*02bc*/ 	.word	0x000000ff
        /*02c0*/ 	.word	0x000000d0
        /*02c4*/ 	.short	0x0100
        /*02c6*/ 	.byte	0x09
	.zero		1


	//   ....[24]....
        /*02c8*/ 	.word	0x00000b80
        /*02cc*/ 	.word	0x000000ff
        /*02d0*/ 	.word	0x000000b8
        /*02d4*/ 	.short	0x0100
        /*02d6*/ 	.byte	0x09
	.zero		1


	//   ....[25]....
        /*02d8*/ 	.word	0x00000b90
        /*02dc*/ 	.word	0x000000ff
        /*02e0*/ 	.word	0x000000d8
        /*02e4*/ 	.short	0x0100
        /*02e6*/ 	.byte	0x09
	.zero		1


	//   ....[26]....
        /*02e8*/ 	.word	0x00000ba0
        /*02ec*/ 	.word	0x000000ff
        /*02f0*/ 	.word	0x000000c0
        /*02f4*/ 	.short	0x0100
        /*02f6*/ 	.byte	0x09
	.zero		1


	//   ....[27]....
        /*02f8*/ 	.word	0x00000bb0
        /*02fc*/ 	.word	0x000000ff
        /*0300*/ 	.word	0x000000e0
        /*0304*/ 	.short	0x0100
        /*0306*/ 	.byte	0x09
	.zero		1


	//   ....[28]....
        /*0308*/ 	.word	0x00000bc0
        /*030c*/ 	.word	0x000000ff
        /*0310*/ 	.word	0x000000c8
        /*0314*/ 	.short	0x0100
        /*0316*/ 	.byte	0x09
	.zero		1


	//   ....[29]....
        /*0318*/ 	.word	0x00000bd0
        /*031c*/ 	.word	0x000000ff
        /*0320*/ 	.word	0x000000e8
        /*0324*/ 	.short	0x0100
        /*0326*/ 	.byte	0x09
	.zero		1


	//   ....[30]....
        /*0328*/ 	.word	0x00000cc0
        /*032c*/ 	.word	0x000000ff
        /*0330*/ 	.word	0x000000f0
        /*0334*/ 	.short	0x0100
        /*0336*/ 	.byte	0x08
	.zero		1


	//   ....[31]....
        /*0338*/ 	.word	0x00000cd0
        /*033c*/ 	.word	0x000000ff
        /*0340*/ 	.word	0x00000100
        /*0344*/ 	.short	0x0100
        /*0346*/ 	.byte	0x08
	.zero		1


	//   ....[32]....
        /*0348*/ 	.word	0x00000ce0
        /*034c*/ 	.word	0x000000ff
        /*0350*/ 	.word	0x000000f8
        /*0354*/ 	.short	0x0100
        /*0356*/ 	.byte	0x08
	.zero		1


	//   ....[33]....
        /*0358*/ 	.word	0x00000cf0
        /*035c*/ 	.word	0x000000ff
        /*0360*/ 	.word	0x00000108
        /*0364*/ 	.short	0x0100
        /*0366*/ 	.byte	0x08
	.zero		1


	//   ....[34]....
        /*0368*/ 	.word	0x00000de0
        /*036c*/ 	.word	0x000000ff
        /*0370*/ 	.word	0x00000110
        /*0374*/ 	.short	0x0100
        /*0376*/ 	.byte	0x07
	.zero		1


	//   ....[35]....
        /*0378*/ 	.word	0x00001800
        /*037c*/ 	.word	0x00000003
        /*0380*/ 	.word	0x00000100
        /*0384*/ 	.short	0x010a
        /*0386*/ 	.byte	0xff
	.zero		1


	//   ....[36]....
        /*0388*/ 	.word	0x00001830
        /*038c*/ 	.word	0x00000003
        /*0390*/ 	.word	0x000000f0
        /*0394*/ 	.short	0x0101
        /*0396*/ 	.byte	0xff
	.zero		1


	//   ....[37]....
        /*0398*/ 	.word	0x00001930
        /*039c*/ 	.word	0x000000ff
        /*03a0*/ 	.word	0x00000020
        /*03a4*/ 	.short	0x010a
        /*03a6*/ 	.byte	0x08
	.zero		1


	//   ....[38]....
        /*03a8*/ 	.word	0x00001a00
        /*03ac*/ 	.word	0x000000ff
        /*03b0*/ 	.word	0x00000020
        /*03b4*/ 	.short	0x010a
        /*03b6*/ 	.byte	0x21
	.zero		1


	//   ....[39]....
        /*03b8*/ 	.word	0x00001bb0
        /*03bc*/ 	.word	0x000000ff
        /*03c0*/ 	.word	0x00000020
        /*03c4*/ 	.short	0x010a
        /*03c6*/ 	.byte	0x08
	.zero		1


	//   ....[40]....
        /*03c8*/ 	.word	0x00001d70
        /*03cc*/ 	.word	0x000000ff
        /*03d0*/ 	.word	0x00000088
        /*03d4*/ 	.short	0x0101
        /*03d6*/ 	.byte	0x06
	.zero		1


	//   ....[41]....
        /*03d8*/ 	.word	0x00001d90
        /*03dc*/ 	.word	0x000000ff
        /*03e0*/ 	.word	0x00000020
        /*03e4*/ 	.short	0x010a
        /*03e6*/ 	.byte	0x08
	.zero		1


	//   ....[42]....
        /*03e8*/ 	.word	0x00001e10
        /*03ec*/ 	.word	0x000000ff
        /*03f0*/ 	.word	0x00000020
        /*03f4*/ 	.short	0x010a
        /*03f6*/ 	.byte	0x21
	.zero		1


	//   ....[43]....
        /*03f8*/ 	.word	0x00001fa0
        /*03fc*/ 	.word	0x000000ff
        /*0400*/ 	.word	0x00000020
        /*0404*/ 	.short	0x010a
        /*0406*/ 	.byte	0x08
	.zero		1


	//   ....[44]....
        /*0408*/ 	.word	0x00002190
        /*040c*/ 	.word	0x00000002
        /*0410*/ 	.word	0x00000090
        /*0414*/ 	.short	0x010a
        /*0416*/ 	.byte	0xff
	.zero		1


	//   ....[45]....
        /*0418*/ 	.word	0x00002250
        /*041c*/ 	.word	0x00000002
        /*0420*/ 	.word	0x00000000
        /*0424*/ 	.short	0x0101
        /*0426*/ 	.byte	0xff
	.zero		1


	//   ....[46]....
        /*0428*/ 	.word	0x000027b0
        /*042c*/ 	.word	0x000000ff
        /*0430*/ 	.word	0x00000000
        /*0434*/ 	.short	0x010a
        /*0436*/ 	.byte	0x04
	.zero		1


	//   ....[47]....
        /*0438*/ 	.word	0x00002840
        /*043c*/ 	.word	0x000000ff
        /*0440*/ 	.word	0x00000000
        /*0444*/ 	.short	0x010a
        /*0446*/ 	.byte	0x04
	.zero		1


	//   ....[48]....
        /*0448*/ 	.word	0x000028d0
        /*044c*/ 	.word	0x000000ff
        /*0450*/ 	.word	0x00000000
        /*0454*/ 	.short	0x010a
        /*0456*/ 	.byte	0x04
	.zero		1


	//   ....[49]....
        /*0458*/ 	.word	0x00002970
        /*045c*/ 	.word	0x00000000
        /*0460*/ 	.word	0x00000000
        /*0464*/ 	.short	0x010a
        /*0466*/ 	.byte	0xff
	.zero		1


	//   ....[50]....
        /*0468*/ 	.word	0x00002aa0
        /*046c*/ 	.word	0x00000000
        /*0470*/ 	.word	0x000000f0
        /*0474*/ 	.short	0x010a
        /*0476*/ 	.byte	0xff
	.zero		1


	//   ....[51]....
        /*0478*/ 	.word	0x00002b10
        /*047c*/ 	.word	0x00000004
        /*0480*/ 	.word	0x00000000
        /*0484*/ 	.short	0x0101
        /*0486*/ 	.byte	0xff
	.zero		1


	//   ....[52]....
        /*0488*/ 	.word	0x00002b30
        /*048c*/ 	.word	0x000000ff
        /*0490*/ 	.word	0x000000a0
        /*0494*/ 	.short	0x010a
        /*0496*/ 	.byte	0x05
	.zero		1


	//   ....[53]....
        /*0498*/ 	.word	0x00002c50
        /*049c*/ 	.word	0x00000000
        /*04a0*/ 	.word	0x00000090
        /*04a4*/ 	.short	0x010a
        /*04a6*/ 	.byte	0xff
	.zero		1


	//   ....[54]....
        /*04a8*/ 	.word	0x00002d50
        /*04ac*/ 	.word	0x00000000
        /*04b0*/ 	.word	0x00000000
        /*04b4*/ 	.short	0x0101
        /*04b6*/ 	.byte	0xff
	.zero		1


	//   ....[55]....
        /*04b8*/ 	.word	0x00002de0
        /*04bc*/ 	.word	0x000000ff
        /*04c0*/ 	.word	0x000000a0
        /*04c4*/ 	.short	0x0106
        /*04c6*/ 	.byte	0x05
	.zero		1


	//   ....[56]....
        /*04c8*/ 	.word	0x00002e00
        /*04cc*/ 	.word	0x000000ff
        /*04d0*/ 	.word	0x000000a0
        /*04d4*/ 	.short	0x010a
        /*04d6*/ 	.byte	0x05
	.zero		1


	//   ....[57]....
        /*04d8*/ 	.word	0x00002e90
        /*04dc*/ 	.word	0x000000ff
        /*04e0*/ 	.word	0x000000a0
        /*04e4*/ 	.short	0x0106
        /*04e6*/ 	.byte	0x04
	.zero		1


	//   ....[58]....
        /*04e8*/ 	.word	0x00002ed0
        /*04ec*/ 	.word	0x00000000
        /*04f0*/ 	.word	0x000000a0
        /*04f4*/ 	.short	0x010a
        /*04f6*/ 	.byte	0xff
	.zero		1


	//   ....[59]....
        /*04f8*/ 	.word	0x00003110
        /*04fc*/ 	.word	0x000000ff
        /*0500*/ 	.word	0x00000008
        /*0504*/ 	.short	0x010a
        /*0506*/ 	.byte	0x06
	.zero		1


	//   ....[60]....
        /*0508*/ 	.word	0x00003130
        /*050c*/ 	.word	0x000000ff
        /*0510*/ 	.word	0x00000008
        /*0514*/ 	.short	0x010a
        /*0516*/ 	.byte	0x06
	.zero		1


	//   ....[61]....
        /*0518*/ 	.word	0x000032c0
        /*051c*/ 	.word	0x000000ff
        /*0520*/ 	.word	0x00000008
        /*0524*/ 	.short	0x010a
        /*0526*/ 	.byte	0x06
	.zero		1


	//   ....[62]....
        /*0528*/ 	.word	0x000032e0
        /*052c*/ 	.word	0x000000ff
        /*0530*/ 	.word	0x00000008
        /*0534*/ 	.short	0x010a
        /*0536*/ 	.byte	0x06
	.zero		1


	//   ....[63]....
        /*0538*/ 	.word	0x000033a0
        /*053c*/ 	.word	0x000000ff
        /*0540*/ 	.word	0x00000000
        /*0544*/ 	.short	0x0101
        /*0546*/ 	.byte	0x07
	.zero		1


	//   ....[64]....
        /*0548*/ 	.word	0x00003760
        /*054c*/ 	.word	0x00000000
        /*0550*/ 	.word	0x00000090
        /*0554*/ 	.short	0x010a
        /*0556*/ 	.byte	0xff
	.zero		1


	//   ....[65]....
        /*0558*/ 	.word	0x00003820
        /*055c*/ 	.word	0x00000000
        /*0560*/ 	.word	0x00000000
        /*0564*/ 	.short	0x0101
        /*0566*/ 	.byte	0xff
	.zero		1


	//   ....[66]....
        /*0568*/ 	.word	0x000038d0
        /*056c*/ 	.word	0x000000ff
        /*0570*/ 	.word	0x00000000
        /*0574*/ 	.short	0x010a
        /*0576*/ 	.byte	0x09
	.zero		1


	//   ....[67]....
        /*0578*/ 	.word	0x000038f0
        /*057c*/ 	.word	0x000000ff
        /*0580*/ 	.word	0x000000d0
        /*0584*/ 	.short	0x010a
        /*0586*/ 	.byte	0x08
	.zero		1


	//   ....[68]....
        /*0588*/ 	.word	0x000039a0
        /*058c*/ 	.word	0x000000ff
        /*0590*/ 	.word	0x00000000
        /*0594*/ 	.short	0x010a
        /*0596*/ 	.byte	0x0e
	.zero		1


	//   ....[69]....
        /*0598*/ 	.word	0x00003ad0
        /*059c*/ 	.word	0x000000ff
        /*05a0*/ 	.word	0x00000000
        /*05a4*/ 	.short	0x010a
        /*05a6*/ 	.byte	0x26
	.zero		1


	//   ....[70]....
        /*05a8*/ 	.word	0x00003f10
        /*05ac*/ 	.word	0x000000ff
        /*05b0*/ 	.word	0x00000000
        /*05b4*/ 	.short	0x010a
        /*05b6*/ 	.byte	0x08
	.zero		1


	//   ....[71]....
        /*05b8*/ 	.word	0x00003fa0
        /*05bc*/ 	.word	0x000000ff
        /*05c0*/ 	.word	0x00000000
        /*05c4*/ 	.short	0x010a
        /*05c6*/ 	.byte	0x08
	.zero		1


	//   ....[72]....
        /*05c8*/ 	.word	0x00004030
        /*05cc*/ 	.word	0x000000ff
        /*05d0*/ 	.word	0x00000000
        /*05d4*/ 	.short	0x010a
        /*05d6*/ 	.byte	0x08
	.zero		1


	//   ....[73]....
        /*05d8*/ 	.word	0x000040d0
        /*05dc*/ 	.word	0x00000000
        /*05e0*/ 	.word	0x00000000
        /*05e4*/ 	.short	0x010a
        /*05e6*/ 	.byte	0xff
	.zero		1


	//   ....[74]....
        /*05e8*/ 	.word	0x00004110
        /*05ec*/ 	.word	0x00000000
        /*05f0*/ 	.word	0x00000000
        /*05f4*/ 	.short	0x010a
        /*05f6*/ 	.byte	0xff
	.zero		1


	//   ....[75]....
        /*05f8*/ 	.word	0x00004180
        /*05fc*/ 	.word	0x000000ff
        /*0600*/ 	.word	0x00000000
        /*0604*/ 	.short	0x0101
        /*0606*/ 	.byte	0x05
	.zero		1


	//   ....[76]....
        /*0608*/ 	.word	0x000041c0
        /*060c*/ 	.word	0x000000ff
        /*0610*/ 	.word	0x00000110
        /*0614*/ 	.short	0x010a
        /*0616*/ 	.byte	0x07
	.zero		1


	//   ....[77]....
        /*0618*/ 	.word	0x00004210
        /*061c*/ 	.word	0x000000ff
        /*0620*/ 	.word	0x00000000
        /*0624*/ 	.short	0x0101
        /*0626*/ 	.byte	0x05
	.zero		1


	//   ....[78]....
        /*0628*/ 	.word	0x00004640
        /*062c*/ 	.word	0x00000000
        /*0630*/ 	.word	0x00000090
        /*0634*/ 	.short	0x010a
        /*0636*/ 	.byte	0xff
	.zero		1


	//   ....[79]....
        /*0638*/ 	.word	0x00004700
        /*063c*/ 	.word	0x00000000
        /*0640*/ 	.word	0x00000000
        /*0644*/ 	.short	0x0101
        /*0646*/ 	.byte	0xff
	.zero		1


	//   ....[80]....
        /*0648*/ 	.word	0x00004a20
        /*064c*/ 	.word	0x000000ff
        /*0650*/ 	.word	0x00000088
        /*0654*/ 	.short	0x010a
        /*0656*/ 	.byte	0x07
	.zero		1


	//   ....[81]....
        /*0658*/ 	.word	0x00004c20
        /*065c*/ 	.word	0x000000ff
        /*0660*/ 	.word	0x00000060
        /*0664*/ 	.short	0x010a
        /*0666*/ 	.byte	0x07
	.zero		1


	//   ....[82]....
        /*0668*/ 	.word	0x00004da0
        /*066c*/ 	.word	0x000000ff
        /*0670*/ 	.word	0x00000040
        /*0674*/ 	.short	0x010b
        /*0676*/ 	.byte	0x07
	.zero		1


	//   ....[83]....
        /*0678*/ 	.word	0x00004db0
        /*067c*/ 	.word	0x000000ff
        /*0680*/ 	.word	0x00000000
        /*0684*/ 	.short	0x0101
        /*0686*/ 	.byte	0x15
	.zero		1


	//   ....[84]....
        /*0688*/ 	.word	0x00004dd0
        /*068c*/ 	.word	0x000000ff
        /*0690*/ 	.word	0x00000068
        /*0694*/ 	.short	0x010a
        /*0696*/ 	.byte	0x07
	.zero		1


	//   ....[85]....
        /*0698*/ 	.word	0x00004f10
        /*069c*/ 	.word	0x000000ff
        /*06a0*/ 	.word	0x00000048
        /*06a4*/ 	.short	0x010b
        /*06a6*/ 	.byte	0x07
	.zero		1


	//   ....[86]....
        /*06a8*/ 	.word	0x00004f20
        /*06ac*/ 	.word	0x000000ff
        /*06b0*/ 	.word	0x00000000
        /*06b4*/ 	.short	0x0101
        /*06b6*/ 	.byte	0x0f
	.zero		1


	//   ....[87]....
        /*06b8*/ 	.word	0x00004f40
        /*06bc*/ 	.word	0x000000ff
        /*06c0*/ 	.word	0x00000070
        /*06c4*/ 	.short	0x010a
        /*06c6*/ 	.byte	0x07
	.zero		1


	//   ....[88]....
        /*06c8*/ 	.word	0x00005090
        /*06cc*/ 	.word	0x000000ff
        /*06d0*/ 	.word	0x00000050
        /*06d4*/ 	.short	0x010b
        /*06d6*/ 	.byte	0x07
	.zero		1


	//   ....[89]....
        /*06d8*/ 	.word	0x000050a0
        /*06dc*/ 	.word	0x000000ff
        /*06e0*/ 	.word	0x00000000
        /*06e4*/ 	.short	0x0101
        /*06e6*/ 	.byte	0x0e
	.zero		1


	//   ....[90]....
        /*06e8*/ 	.word	0x000050c0
        /*06ec*/ 	.word	0x000000ff
        /*06f0*/ 	.word	0x00000078
        /*06f4*/ 	.short	0x010a
        /*06f6*/ 	.byte	0x07
	.zero		1


	//   ....[91]....
        /*06f8*/ 	.word	0x00005220
        /*06fc*/ 	.word	0x000000ff
        /*0700*/ 	.word	0x00000058
        /*0704*/ 	.short	0x010b
        /*0706*/ 	.byte	0x07
	.zero		1


	//   ....[92]....
        /*0708*/ 	.word	0x00005230
        /*070c*/ 	.word	0x000000ff
        /*0710*/ 	.word	0x00000000
        /*0714*/ 	.short	0x0101
        /*0716*/ 	.byte	0x0d
	.zero		1


	//   ....[93]....
        /*0718*/ 	.word	0x00005250
        /*071c*/ 	.word	0x000000ff
        /*0720*/ 	.word	0x00000060
        /*0724*/ 	.short	0x010a
        /*0726*/ 	.byte	0x07
	.zero		1


	//   ....[94]....
        /*0728*/ 	.word	0x000053a0
        /*072c*/ 	.word	0x000000ff
        /*0730*/ 	.word	0x00000040
        /*0734*/ 	.short	0x010b
        /*0736*/ 	.byte	0x07
	.zero		1


	//   ....[95]....
        /*0738*/ 	.word	0x000053b0
        /*073c*/ 	.word	0x000000ff
        /*0740*/ 	.word	0x00000000
        /*0744*/ 	.short	0x0101
        /*0746*/ 	.byte	0x15
	.zero		1


	//   ....[96]....
        /*0748*/ 	.word	0x000053d0
        /*074c*/ 	.word	0x000000ff
        /*0750*/ 	.word	0x00000068
        /*0754*/ 	.short	0x010a
        /*0756*/ 	.byte	0x07
	.zero		1


	//   ....[97]....
        /*0758*/ 	.word	0x00005530
        /*075c*/ 	.word	0x000000ff
        /*0760*/ 	.word	0x00000048
        /*0764*/ 	.short	0x010b
        /*0766*/ 	.byte	0x07
	.zero		1


	//   ....[98]....
        /*0768*/ 	.word	0x00005540
        /*076c*/ 	.word	0x000000ff
        /*0770*/ 	.word	0x00000000
        /*0774*/ 	.short	0x0101
        /*0776*/ 	.byte	0x0f
	.zero		1


	//   ....[99]....
        /*0778*/ 	.word	0x00005550
        /*077c*/ 	.word	0x000000ff
        /*0780*/ 	.word	0x00000070
        /*0784*/ 	.short	0x010a
        /*0786*/ 	.byte	0x07
	.zero		1


	//   ....[100]....
        /*0788*/ 	.word	0x000056f0
        /*078c*/ 	.word	0x000000ff
        /*0790*/ 	.word	0x00000050
        /*0794*/ 	.short	0x010b
        /*0796*/ 	.byte	0x07
	.zero		1


	//   ....[101]....
        /*0798*/ 	.word	0x00005760
        /*079c*/ 	.word	0x000000ff
        /*07a0*/ 	.word	0x00000000
        /*07a4*/ 	.short	0x0101
        /*07a6*/ 	.byte	0x0e
	.zero		1


	//   ....[102]....
        /*07a8*/ 	.word	0x00005790
        /*07ac*/ 	.word	0x000000ff
        /*07b0*/ 	.word	0x00000078
        /*07b4*/ 	.short	0x010a
        /*07b6*/ 	.byte	0x07
	.zero		1


	//   ....[103]....
        /*07b8*/ 	.word	0x00005990
        /*07bc*/ 	.word	0x000000ff
        /*07c0*/ 	.word	0x00000058
        /*07c4*/ 	.short	0x010b
        /*07c6*/ 	.byte	0x07
	.zero		1


	//   ....[104]....
        /*07c8*/ 	.word	0x000059b0
        /*07cc*/ 	.word	0x000000ff
        /*07d0*/ 	.word	0x00000000
        /*07d4*/ 	.short	0x0101
        /*07d6*/ 	.byte	0x0d
	.zero		1


	//   ....[105]....
        /*07d8*/ 	.word	0x000059d0
        /*07dc*/ 	.word	0x000000ff
        /*07e0*/ 	.word	0x00000060
        /*07e4*/ 	.short	0x010a
        /*07e6*/ 	.byte	0x07
	.zero		1


	//   ....[106]....
        /*07e8*/ 	.word	0x000059f0
        /*07ec*/ 	.word	0x000000ff
        /*07f0*/ 	.word	0x00000068
        /*07f4*/ 	.short	0x010a
        /*07f6*/ 	.byte	0x07
	.zero		1


	//   ....[107]....
        /*07f8*/ 	.word	0x00005a10
        /*07fc*/ 	.word	0x000000ff
        /*0800*/ 	.word	0x00000070
        /*0804*/ 	.short	0x010a
        /*0806*/ 	.byte	0x07
	.zero		1


	//   ....[108]....
        /*0808*/ 	.word	0x00005a60
        /*080c*/ 	.word	0x00000002
        /*0810*/ 	.word	0x00000078
        /*0814*/ 	.short	0x010a
        /*0816*/ 	.byte	0xff
	.zero		1


	//   ....[109]....
        /*0818*/ 	.word	0x00005d80
        /*081c*/ 	.word	0x00000000
        /*0820*/ 	.word	0x00000090
        /*0824*/ 	.short	0x010a
        /*0826*/ 	.byte	0xff
	.zero		1


	//   ....[110]....
        /*0828*/ 	.word	0x00005e90
        /*082c*/ 	.word	0x00000000
        /*0830*/ 	.word	0x00000000
        /*0834*/ 	.short	0x0101
        /*0836*/ 	.byte	0xff
	.zero		1


	//   ....[111]....
        /*0838*/ 	.word	0x000068e0
        /*083c*/ 	.word	0x000000ff
        /*0840*/ 	.word	0x00000040
        /*0844*/ 	.short	0x010a
        /*0846*/ 	.byte	0x30
	.zero		1


	//   ....[112]....
        /*0848*/ 	.word	0x00006910
        /*084c*/ 	.word	0x00000057
        /*0850*/ 	.word	0x000000b0
        /*0854*/ 	.short	0x010a
        /*0856*/ 	.byte	0xff
	.zero		1


	//   ....[113]....
        /*0858*/ 	.word	0x00006a00
        /*085c*/ 	.word	0x000000ff
        /*0860*/ 	.word	0x00000040
        /*0864*/ 	.short	0x010a
        /*0866*/ 	.byte	0x30
	.zero		1


	//   ....[114]....
        /*0868*/ 	.word	0x00006af0
        /*086c*/ 	.word	0x00000057
        /*0870*/ 	.word	0x000000b0
        /*0874*/ 	.short	0x010a
        /*0876*/ 	.byte	0xff
	.zero		1


	//   ....[115]....
        /*0878*/ 	.word	0x000072c0
        /*087c*/ 	.word	0x00000000
        /*0880*/ 	.word	0x00000000
        /*0884*/ 	.short	0x0101
        /*0886*/ 	.byte	0xff
	.zero		1


	//   ....[116]....
        /*0888*/ 	.word	0x000072d0
        /*088c*/ 	.word	0x00000003
        /*0890*/ 	.word	0x00000040
        /*0894*/ 	.short	0x010a
        /*0896*/ 	.byte	0xff
	.zero		1


	//   ....[117]....
        /*0898*/ 	.word	0x000073b0
        /*089c*/ 	.word	0x00000003
        /*08a0*/ 	.word	0x00000040
        /*08a4*/ 	.short	0x010a
        /*08a6*/ 	.byte	0xff
	.zero		1


	//   ....[118]....
        /*08a8*/ 	.word	0x00007c10
        /*08ac*/ 	.word	0x0000005a
        /*08b0*/ 	.word	0x00000000
        /*08b4*/ 	.short	0x0101
        /*08b6*/ 	.byte	0xff
	.zero		1


	//   ....[119]....
        /*08b8*/ 	.word	0x00007c30
        /*08bc*/ 	.word	0x0000005b
        /*08c0*/ 	.word	0x00000040
        /*08c4*/ 	.short	0x010a
        /*08c6*/ 	.byte	0xff
	.zero		1


	//   ....[120]....
        /*08c8*/ 	.word	0x00007d00
        /*08cc*/ 	.word	0x0000005b
        /*08d0*/ 	.word	0x00000040
        /*08d4*/ 	.short	0x010a
        /*08d6*/ 	.byte	0xff
	.zero		1


	//   ....[121]....
        /*08d8*/ 	.word	0x00008560
        /*08dc*/ 	.word	0x0000005a
        /*08e0*/ 	.word	0x00000000
        /*08e4*/ 	.short	0x0101
        /*08e6*/ 	.byte	0xff
	.zero		1


	//   ....[122]....
        /*08e8*/ 	.word	0x00008580
        /*08ec*/ 	.word	0x0000005b
        /*08f0*/ 	.word	0x00000040
        /*08f4*/ 	.short	0x010a
        /*08f6*/ 	.byte	0xff
	.zero		1


	//   ....[123]....
        /*08f8*/ 	.word	0x00008660
        /*08fc*/ 	.word	0x0000005b
        /*0900*/ 	.word	0x00000040
        /*0904*/ 	.short	0x010a
        /*0906*/ 	.byte	0xff
	.zero		1


	//   ....[124]....
        /*0908*/ 	.word	0x00008f00
        /*090c*/ 	.word	0x0000005b
        /*0910*/ 	.word	0x00000000
        /*0914*/ 	.short	0x0101
        /*0916*/ 	.byte	0xff
	.zero		1


	//   ....[125]....
        /*0918*/ 	.word	0x00008f20
        /*091c*/ 	.word	0x0000005c
        /*0920*/ 	.word	0x00000040
        /*0924*/ 	.short	0x010a
        /*0926*/ 	.byte	0xff
	.zero		1


	//   ....[126]....
        /*0928*/ 	.word	0x00008ff0
        /*092c*/ 	.word	0x0000005c
        /*0930*/ 	.word	0x00000040
        /*0934*/ 	.short	0x010a
        /*0936*/ 	.byte	0xff
	.zero		1


	//   ....[127]....
        /*0938*/ 	.word	0x000098d0
        /*093c*/ 	.word	0x0000005b
        /*0940*/ 	.word	0x00000000
        /*0944*/ 	.short	0x0101
        /*0946*/ 	.byte	0xff
	.zero		1


	//   ....[128]....
        /*0948*/ 	.word	0x000098f0
        /*094c*/ 	.word	0x0000005c
        /*0950*/ 	.word	0x00000040
        /*0954*/ 	.short	0x010a
        /*0956*/ 	.byte	0xff
	.zero		1


	//   ....[129]....
        /*0958*/ 	.word	0x000099c0
        /*095c*/ 	.word	0x0000005c
        /*0960*/ 	.word	0x00000040
        /*0964*/ 	.short	0x010a
        /*0966*/ 	.byte	0xff
	.zero		1


	//   ....[130]....
        /*0968*/ 	.word	0x0000a270
        /*096c*/ 	.word	0x0000005b
        /*0970*/ 	.word	0x00000000
        /*0974*/ 	.short	0x0101
        /*0976*/ 	.byte	0xff
	.zero		1


	//   ....[131]....
        /*0978*/ 	.word	0x0000a290
        /*097c*/ 	.word	0x0000005c
        /*0980*/ 	.word	0x00000040
        /*0984*/ 	.short	0x010a
        /*0986*/ 	.byte	0xff
	.zero		1


	//   ....[132]....
        /*0988*/ 	.word	0x0000a360
        /*098c*/ 	.word	0x0000005c
        /*0990*/ 	.word	0x00000040
        /*0994*/ 	.short	0x010a
        /*0996*/ 	.byte	0xff
	.zero		1


	//   ....[133]....
        /*0998*/ 	.word	0x0000ac10
        /*099c*/ 	.word	0x0000005b
        /*09a0*/ 	.word	0x00000000
        /*09a4*/ 	.short	0x0101
        /*09a6*/ 	.byte	0xff
	.zero		1


	//   ....[134]....
        /*09a8*/ 	.word	0x0000ac30
        /*09ac*/ 	.word	0x0000005c
        /*09b0*/ 	.word	0x00000040
        /*09b4*/ 	.short	0x010a
        /*09b6*/ 	.byte	0xff
	.zero		1


	//   ....[135]....
        /*09b8*/ 	.word	0x0000ad00
        /*09bc*/ 	.word	0x0000005c
        /*09c0*/ 	.word	0x00000040
        /*09c4*/ 	.short	0x010a
        /*09c6*/ 	.byte	0xff
	.zero		1


	//   ....[136]....
        /*09c8*/ 	.word	0x0000b010
        /*09cc*/ 	.word	0x00000057
        /*09d0*/ 	.word	0x00000000
        /*09d4*/ 	.short	0x0101
        /*09d6*/ 	.byte	0xff
	.zero		1


	//   ....[137]....
        /*09d8*/ 	.word	0x0000b5b0
        /*09dc*/ 	.word	0x00000002
        /*09e0*/ 	.word	0x00000000
        /*09e4*/ 	.short	0x0101
        /*09e6*/ 	.byte	0xff
	.zero		1


	//   ....[138]....
        /*09e8*/ 	.word	0x0000b820
        /*09ec*/ 	.word	0x000000ff
        /*09f0*/ 	.word	0x00000000
        /*09f4*/ 	.short	0x0101
        /*09f6*/ 	.byte	0x04
	.zero		1


	//   ....[139]....
        /*09f8*/ 	.word	0x0000b840
        /*09fc*/ 	.word	0x00000003
        /*0a00*/ 	.word	0x00000100
        /*0a04*/ 	.short	0x010a
        /*0a06*/ 	.byte	0xff
	.zero		1


	//   ....[140]....
        /*0a08*/ 	.word	0x0000b8a0
        /*0a0c*/ 	.word	0x00000002
        /*0a10*/ 	.word	0x00000020
        /*0a14*/ 	.short	0x010a
        /*0a16*/ 	.byte	0xff
	.zero		1


	//   ....[141]....
        /*0a18*/ 	.word	0x0000b900
        /*0a1c*/ 	.word	0x00000002
        /*0a20*/ 	.word	0x00000020
        /*0a24*/ 	.short	0x010a
        /*0a26*/ 	.byte	0xff
	.zero		1


	//   ....[142]....
        /*0a28*/ 	.word	0x0000b950
        /*0a2c*/ 	.word	0x00000002
        /*0a30*/ 	.word	0x00000090
        /*0a34*/ 	.short	0x010a
        /*0a36*/ 	.byte	0xff
	.zero		1


	//   ....[143]....
        /*0a38*/ 	.word	0x0000b9b0
        /*0a3c*/ 	.word	0x00000000
        /*0a40*/ 	.word	0x00000000
        /*0a44*/ 	.short	0x010a
        /*0a46*/ 	.byte	0xff
	.zero		1


	//   ....[144]....
        /*0a48*/ 	.word	0x0000ba10
        /*0a4c*/ 	.word	0x00000000
        /*0a50*/ 	.word	0x00000000
        /*0a54*/ 	.short	0x010a
        /*0a56*/ 	.byte	0xff
	.zero		1


	//   ....[145]....
        /*0a58*/ 	.word	0x0000ba70
        /*0a5c*/ 	.word	0x00000000
        /*0a60*/ 	.word	0x00000000
        /*0a64*/ 	.short	0x010a
        /*0a66*/ 	.byte	0xff
	.zero		1


	//   ....[146]....
        /*0a68*/ 	.word	0x0000bac0
        /*0a6c*/ 	.word	0x00000000
        /*0a70*/ 	.word	0x000000f0
        /*0a74*/ 	.short	0x010a
        /*0a76*/ 	.byte	0xff
	.zero		1


	//   ....[147]....
        /*0a78*/ 	.word	0x0000bb20
        /*0a7c*/ 	.word	0x00000000
        /*0a80*/ 	.word	0x000000a0
        /*0a84*/ 	.short	0x010a
        /*0a86*/ 	.byte	0xff
	.zero		1


	//   ....[148]....
        /*0a88*/ 	.word	0x0000bb70
        /*0a8c*/ 	.word	0x00000000
        /*0a90*/ 	.word	0x00000090
        /*0a94*/ 	.short	0x010a
        /*0a96*/ 	.byte	0xff
	.zero		1


	//   ....[149]....
        /*0a98*/ 	.word	0x0000bbd0
        /*0a9c*/ 	.word	0x00000000
        /*0aa0*/ 	.word	0x000000a0
        /*0aa4*/ 	.short	0x010a
        /*0aa6*/ 	.byte	0xff
	.zero		1


	//   ....[150]....
        /*0aa8*/ 	.word	0x0000bc30
        /*0aac*/ 	.word	0x00000004
        /*0ab0*/ 	.word	0x00000008
        /*0ab4*/ 	.short	0x010a
        /*0ab6*/ 	.byte	0xff
	.zero		1


	//   ....[151]....
        /*0ab8*/ 	.word	0x0000bd10
        /*0abc*/ 	.word	0x00000002
        /*0ac0*/ 	.word	0x00000008
        /*0ac4*/ 	.short	0x010a
        /*0ac6*/ 	.byte	0xff
	.zero		1


	//   ....[152]....
        /*0ac8*/ 	.word	0x0000bd60
        /*0acc*/ 	.word	0x00000000
        /*0ad0*/ 	.word	0x00000090
        /*0ad4*/ 	.short	0x010a
        /*0ad6*/ 	.byte	0xff
	.zero		1


	//   ....[153]....
        /*0ad8*/ 	.word	0x0000bdc0
        /*0adc*/ 	.word	0x00000000
        /*0ae0*/ 	.word	0x000000d0
        /*0ae4*/ 	.short	0x010a
        /*0ae6*/ 	.byte	0xff
	.zero		1


	//   ....[154]....
        /*0ae8*/ 	.word	0x0000be20
        /*0aec*/ 	.word	0x00000000
        /*0af0*/ 	.word	0x00000000
        /*0af4*/ 	.short	0x010a
        /*0af6*/ 	.byte	0xff
	.zero		1


	//   ....[155]....
        /*0af8*/ 	.word	0x0000be80
        /*0afc*/ 	.word	0x00000000
        /*0b00*/ 	.word	0x00000000
        /*0b04*/ 	.short	0x010a
        /*0b06*/ 	.byte	0xff
	.zero		1


	//   ....[156]....
        /*0b08*/ 	.word	0x0000bee0
        /*0b0c*/ 	.word	0x00000000
        /*0b10*/ 	.word	0x00000000
        /*0b14*/ 	.short	0x010a
        /*0b16*/ 	.byte	0xff
	.zero		1


	//   ....[157]....
        /*0b18*/ 	.word	0x0000bf40
        /*0b1c*/ 	.word	0x00000000
        /*0b20*/ 	.word	0x00000000
        /*0b24*/ 	.short	0x010a
        /*0b26*/ 	.byte	0xff
	.zero		1


	//   ....[158]....
        /*0b28*/ 	.word	0x0000bfa0
        /*0b2c*/ 	.word	0x00000000
        /*0b30*/ 	.word	0x00000110
        /*0b34*/ 	.short	0x010a
        /*0b36*/ 	.byte	0xff
	.zero		1


	//   ....[159]....
        /*0b38*/ 	.word	0x0000bff0
        /*0b3c*/ 	.word	0x00000000
        /*0b40*/ 	.word	0x00000090
        /*0b44*/ 	.short	0x010a
        /*0b46*/ 	.byte	0xff
	.zero		1


	//   ....[160]....
        /*0b48*/ 	.word	0x0000c050
        /*0b4c*/ 	.word	0x00000000
        /*0b50*/ 	.word	0x00000088
        /*0b54*/ 	.short	0x010a
        /*0b56*/ 	.byte	0xff
	.zero		1


	//   ....[161]....
        /*0b58*/ 	.word	0x0000c0b0
        /*0b5c*/ 	.word	0x00000003
        /*0b60*/ 	.word	0x00000060
        /*0b64*/ 	.short	0x010a
        /*0b66*/ 	.byte	0xff
	.zero		1


	//   ....[162]....
        /*0b68*/ 	.word	0x0000c110
        /*0b6c*/ 	.word	0x00000003
        /*0b70*/ 	.word	0x00000068
        /*0b74*/ 	.short	0x010a
        /*0b76*/ 	.byte	0xff
	.zero		1


	//   ....[163]....
        /*0b78*/ 	.word	0x0000c170
        /*0b7c*/ 	.word	0x00000003
        /*0b80*/ 	.word	0x00000070
        /*0b84*/ 	.short	0x010a
        /*0b86*/ 	.byte	0xff
	.zero		1


	//   ....[164]....
        /*0b88*/ 	.word	0x0000c1d0
        /*0b8c*/ 	.word	0x00000003
        /*0b90*/ 	.word	0x00000078
        /*0b94*/ 	.short	0x010a
        /*0b96*/ 	.byte	0xff
	.zero		1


	//   ....[165]....
        /*0b98*/ 	.word	0x0000c230
        /*0b9c*/ 	.word	0x00000003
        /*0ba0*/ 	.word	0x00000060
        /*0ba4*/ 	.short	0x010a
        /*0ba6*/ 	.byte	0xff
	.zero		1


	//   ....[166]....
        /*0ba8*/ 	.word	0x0000c290
        /*0bac*/ 	.word	0x00000003
        /*0bb0*/ 	.word	0x00000068
        /*0bb4*/ 	.short	0x010a
        /*0bb6*/ 	.byte	0xff
	.zero		1


	//   ....[167]....
        /*0bb8*/ 	.word	0x0000c2f0
        /*0bbc*/ 	.word	0x00000003
        /*0bc0*/ 	.word	0x00000070
        /*0bc4*/ 	.short	0x010a
        /*0bc6*/ 	.byte	0xff
	.zero		1


	//   ....[168]....
        /*0bc8*/ 	.word	0x0000c350
        /*0bcc*/ 	.word	0x00000003
        /*0bd0*/ 	.word	0x00000078
        /*0bd4*/ 	.short	0x010a
        /*0bd6*/ 	.byte	0xff
	.zero		1


	//   ....[169]....
        /*0bd8*/ 	.word	0x0000c3b0
        /*0bdc*/ 	.word	0x00000003
        /*0be0*/ 	.word	0x00000060
        /*0be4*/ 	.short	0x010a
        /*0be6*/ 	.byte	0xff
	.zero		1


	//   ....[170]....
        /*0be8*/ 	.word	0x0000c410
        /*0bec*/ 	.word	0x00000003
        /*0bf0*/ 	.word	0x00000068
        /*0bf4*/ 	.short	0x010a
        /*0bf6*/ 	.byte	0xff
	.zero		1


	//   ....[171]....
        /*0bf8*/ 	.word	0x0000c470
        /*0bfc*/ 	.word	0x00000003
        /*0c00*/ 	.word	0x00000070
        /*0c04*/ 	.short	0x010a
        /*0c06*/ 	.byte	0xff
	.zero		1


	//   ....[172]....
        /*0c08*/ 	.word	0x0000c4c0
        /*0c0c*/ 	.word	0x00000000
        /*0c10*/ 	.word	0x00000090
        /*0c14*/ 	.short	0x010a
        /*0c16*/ 	.byte	0xff
	.zero		1


	//   ....[173]....
        /*0c18*/ 	.word	0x0000c520
        /*0c1c*/ 	.word	0x00000002
        /*0c20*/ 	.word	0x00000040
        /*0c24*/ 	.short	0x010a
        /*0c26*/ 	.byte	0xff
	.zero		1


	//   ....[174]....
        /*0c28*/ 	.word	0x0000c570
        /*0c2c*/ 	.word	0x00000057
        /*0c30*/ 	.word	0x000000b0
        /*0c34*/ 	.short	0x010a
        /*0c36*/ 	.byte	0xff
	.zero		1


	//   ....[175]....
        /*0c38*/ 	.word	0x0000c5c0
        /*0c3c*/ 	.word	0x00000003
        /*0c40*/ 	.word	0x00000040
        /*0c44*/ 	.short	0x010a
        /*0c46*/ 	.byte	0xff
	.zero		1


	//   ....[176]....
        /*0c48*/ 	.word	0x0000c610
        /*0c4c*/ 	.word	0x0000005b
        /*0c50*/ 	.word	0x00000040
        /*0c54*/ 	.short	0x010a
        /*0c56*/ 	.byte	0xff
	.zero		1


	//   ....[177]....
        /*0c58*/ 	.word	0x0000c660
        /*0c5c*/ 	.word	0x0000005b
        /*0c60*/ 	.word	0x00000040
        /*0c64*/ 	.short	0x010a
        /*0c66*/ 	.byte	0xff
	.zero		1


	//   ....[178]....
        /*0c68*/ 	.word	0x0000c6b0
        /*0c6c*/ 	.word	0x0000005c
        /*0c70*/ 	.word	0x00000040
        /*0c74*/ 	.short	0x010a
        /*0c76*/ 	.byte	0xff
	.zero		1


	//   ....[179]....
        /*0c78*/ 	.word	0x0000c700
        /*0c7c*/ 	.word	0x0000005c
        /*0c80*/ 	.word	0x00000040
        /*0c84*/ 	.short	0x010a
        /*0c86*/ 	.byte	0xff
	.zero		1


	//   ....[180]....
        /*0c88*/ 	.word	0x0000c750
        /*0c8c*/ 	.word	0x0000005c
        /*0c90*/ 	.word	0x00000040
        /*0c94*/ 	.short	0x010a
        /*0c96*/ 	.byte	0xff
	.zero		1


	//   ....[181]....
        /*0c98*/ 	.word	0x0000c7a0
        /*0c9c*/ 	.word	0x0000005c
        /*0ca0*/ 	.word	0x00000040
        /*0ca4*/ 	.short	0x010a
        /*0ca6*/ 	.byte	0xff
	.zero		1


	//----- nvinfo : EIATTR_NUM_MBARRIERS
	.align		4
.L_47:
        /*0ca8*/ 	.byte	0x03, 0x38
        /*0caa*/ 	.short	0x0023


	//----- nvinfo : EIATTR_EXIT_INSTR_OFFSETS
	.align		4
        /*0cac*/ 	.byte	0x04, 0x1c
        /*0cae*/ 	.short	(.L_49 - .L_48)


	//   ....[0]....
.L_48:
        /*0cb0*/ 	.word	0x000029a0


	//   ....[1]....
        /*0cb4*/ 	.word	0x00002ea0


	//   ....[2]....
        /*0cb8*/ 	.word	0x00002f00


	//   ....[3]....
        /*0cbc*/ 	.word	0x00004440


	//   ....[4]....
        /*0cc0*/ 	.word	0x00005a90


	//   ....[5]....
        /*0cc4*/ 	.word	0x00005ad0


	//   ....[6]....
        /*0cc8*/ 	.word	0x0000b710


	//   ....[7]....
        /*0ccc*/ 	.word	0x0000b790


	//   ....[8]....
        /*0cd0*/ 	.word	0x0000b7c0


	//   ....[9]....
        /*0cd4*/ 	.word	0x0000b830


	//----- nvinfo : EIATTR_MAX_THREADS
	.align		4
.L_49:
        /*0cd8*/ 	.byte	0x04, 0x05
        /*0cda*/ 	.short	(.L_51 - .L_50)
.L_50:
        /*0cdc*/ 	.word	0x00000100
        /*0ce0*/ 	.word	0x00000001
        /*0ce4*/ 	.word	0x00000001


	//----- nvinfo : EIATTR_CRS_STACK_SIZE
	.align		4
.L_51:
        /*0ce8*/ 	.byte	0x04, 0x1e
        /*0cea*/ 	.short	(.L_53 - .L_52)
.L_52:
        /*0cec*/ 	.word	0x00000000


	//----- nvinfo : EIATTR_CBANK_PARAM_SIZE
	.align		4
.L_53:
        /*0cf0*/ 	.byte	0x03, 0x19
        /*0cf2*/ 	.short	0x0800


	//----- nvinfo : EIATTR_PARAM_CBANK
	.align		4
        /*0cf4*/ 	.byte	0x04, 0x0a
        /*0cf6*/ 	.short	(.L_55 - .L_54)
	.align		4
.L_54:
        /*0cf8*/ 	.word	index@(.nv.constant0._ZN7cutlass13device_kernelINS_4gemm6kernel13GemmUniversalIN4cute5tupleIJiiiiEEENS1_10collective13CollectiveMmaINS1_35MainloopSm100TmaUmmaWarpSpecializedILi4ELi2ELi4ENS5_IJNS4_1CILi2EEENSA_ILi1EEESC_EEEEENS5_IJNSA_ILi256EEENSA_ILi128EEENSA_ILi64EEEEEENS_10tfloat32_tENS5_IJlSC_lEEESJ_SK_NS4_8TiledMMAINS4_8MMA_AtomIJNS4_23SM100_MMA_TF32_2x1SM_SSISJ_SJ_fLi256ELi128ELNS4_4UMMA5MajorE0ELSP_0ELNSO_7ScaleInE0ELSQ_0EEEEEENS4_6LayoutINS5_IJSC_SC_SC_EEENS5_IJNSA_ILi0EEESV_SV_EEEEENS5_IJNS4_10UnderscoreESY_SY_EEEEENS4_18SM100_TMA_2SM_LOADENS4_14ComposedLayoutINS4_7SwizzleILi3ELi4ELi3EEENS4_18smem_ptr_flag_bitsILi32EEENST_INS5_IJNSA_ILi8EEENSA_ILi32EEEEEENS5_IJS18_SC_EEEEEEEvNS4_8identityES11_S1C_vS1D_EENS_8epilogue10collective18CollectiveEpilogueINS1F_23Sm100TmaWarpSpecializedILi4ELi2ELi16ELb1ELb0EEEJNS5_IJSG_SG_SH_EEENS5_IJNST_ISG_SC_EENST_INSA_ILi16EEESC_EEEEESJ_SK_SJ_SK_NS1F_6fusion15FusionCallbacksIS1J_NS1P_17LinearCombinationISJ_fSJ_fLNS_15FloatRoundStyleE2EEES1K_S1O_JEEENS4_5SM1004TMEM4LOAD26SM100_TMEM_LOAD_32dp32b16xENS4_13SM90_TMA_LOADENS12_INS13_ILi2ELi4ELi3EEES16_NST_INS5_IJS17_S1M_EEENS5_IJS1M_SC_EEEEEEENS4_39AutoVectorizingCopyWithAssumedAlignmentILi128EEENS4_14SM90_TMA_STOREES24_S26_S26_EEEvvEEEEvNT_6ParamsE)
        /*0cfc*/ 	.short	0x0380
        /*0cfe*/ 	.short	0x0800


	//----- nvinfo : EIATTR_SW_WAR
	.align		4
.L_55:
        /*0d00*/ 	.byte	0x04, 0x36
        /*0d02*/ 	.short	(.L_57 - .L_56)
.L_56:
        /*0d04*/ 	.word	0x00000008
.L_57:


//--------------------- .nv.callgraph             --------------------------
	.section	.nv.callgraph,"",@"SHT_CUDA_CALLGRAPH"
	.align	4
	.sectionentsize	8
	.align		4
        /*0000*/ 	.word	0x00000000
	.align		4
        /*0004*/ 	.word	0xffffffff
	.align		4
        /*0008*/ 	.word	index@(_ZN7cutlass13device_kernelINS_4gemm6kernel13GemmUniversalIN4cute5tupleIJiiiiEEENS1_10collective13CollectiveMmaINS1_35MainloopSm100TmaUmmaWarpSpecializedILi4ELi2ELi4ENS5_IJNS4_1CILi2EEENSA_ILi1EEESC_EEEEENS5_IJNSA_ILi256EEENSA_ILi128EEENSA_ILi64EEEEEENS_10tfloat32_tENS5_IJlSC_lEEESJ_SK_NS4_8TiledMMAINS4_8MMA_AtomIJNS4_23SM100_MMA_TF32_2x1SM_SSISJ_SJ_fLi256ELi128ELNS4_4UMMA5MajorE0ELSP_0ELNSO_7ScaleInE0ELSQ_0EEEEEENS4_6LayoutINS5_IJSC_SC_SC_EEENS5_IJNSA_ILi0EEESV_SV_EEEEENS5_IJNS4_10UnderscoreESY_SY_EEEEENS4_18SM100_TMA_2SM_LOADENS4_14ComposedLayoutINS4_7SwizzleILi3ELi4ELi3EEENS4_18smem_ptr_flag_bitsILi32EEENST_INS5_IJNSA_ILi8EEENSA_ILi32EEEEEENS5_IJS18_SC_EEEEEEEvNS4_8identityES11_S1C_vS1D_EENS_8epilogue10collective18CollectiveEpilogueINS1F_23Sm100TmaWarpSpecializedILi4ELi2ELi16ELb1ELb0EEEJNS5_IJSG_SG_SH_EEENS5_IJNST_ISG_SC_EENST_INSA_ILi16EEESC_EEEEESJ_SK_SJ_SK_NS1F_6fusion15FusionCallbacksIS1J_NS1P_17LinearCombinationISJ_fSJ_fLNS_15FloatRoundStyleE2EEES1K_S1O_JEEENS4_5SM1004TMEM4LOAD26SM100_TMEM_LOAD_32dp32b16xENS4_13SM90_TMA_LOADENS12_INS13_ILi2ELi4ELi3EEES16_NST_INS5_IJS17_S1M_EEENS5_IJS1M_SC_EEEEEEENS4_39AutoVectorizingCopyWithAssumedAlignmentILi128EEENS4_14SM90_TMA_STOREES24_S26_S26_EEEvvEEEEvNT_6ParamsE)
	.align		4
        /*000c*/ 	.word	index@(__assertfail)
	.align		4
        /*0010*/ 	.word	0x00000000
	.align		4
        /*0014*/ 	.word	0xfffffffe
	.align		4
        /*0018*/ 	.word	0x00000000
	.align		4
        /*001c*/ 	.word	0xfffffffd
	.align		4
        /*0020*/ 	.word	0x00000000
	.align		4
        /*0024*/ 	.word	0xfffffffc


//--------------------- .nv.constant4             --------------------------
	.section	.nv.constant4,"a",@progbits
	.align	8
	.align		8
.nv.constant4:
        /*0000*/ 	.dword	__assertfail
	.align		8
        /*0008*/ 	.dword	__unnamed_1
	.align		8
        /*0010*/ 	.dword	__unnamed_2
	.align		8
        /*0018*/ 	.dword	_ZN40_INTERNAL_57e47dd1_4_k_cu_4fe1f1de_100684cuda3std3__45__cpo5beginE
	.align		8
        /*0020*/ 	.dword	_ZN40_INTERNAL_57e47dd1_4_k_cu_4fe1f1de_100684cuda3std3__45__cpo3endE
	.align		8
        /*0028*/ 	.dword	_ZN40_INTERNAL_57e47dd1_4_k_cu_4fe1f1de_100684cuda3std3__45__cpo6cbeginE
	.align		8
        /*0030*/ 	.dword	_ZN40_INTERNAL_57e47dd1_4_k_cu_4fe1f1de_100684cuda3std3__45__cpo4cendE
	.align		8
        /*0038*/ 	.dword	_ZN40_INTERNAL_57e47dd1_4_k_cu_4fe1f1de_100684cuda3std3__442_GLOBAL__N__57e47dd1_4_k_cu_4fe1f1de_100686ignoreE
	.align		8
        /*0040*/ 	.dword	_ZN40_INTERNAL_57e47dd1_4_k_cu_4fe1f1de_100684cuda3std3__419piecewise_constructE
	.align		8
        /*0048*/ 	.dword	_ZN40_INTERNAL_57e47dd1_4_k_cu_4fe1f1de_100684cuda3std3__48in_placeE
	.align		8
        /*0050*/ 	.dword	_ZN40_INTERNAL_57e47dd1_4_k_cu_4fe1f1de_100684cuda3std6ranges3__45__cpo4swapE
	.align		8
        /*0058*/ 	.dword	_ZN40_INTERNAL_57e47dd1_4_k_cu_4fe1f1de_100684cuda3std6ranges3__45__cpo9iter_moveE
	.align		8
        /*0060*/ 	.dword	_ZN40_INTERNAL_57e47dd1_4_k_cu_4fe1f1de_100684cute7productE
	.align		8
        /*0068*/ 	.dword	_ZN40_INTERNAL_57e47dd1_4_k_cu_4fe1f1de_100684cute1_E
	.align		8
        /*0070*/ 	.dword	$str$25
	.align		8
        /*0078*/ 	.dword	$str$26
	.align		8
        /*0080*/ 	.dword	$str$27
	.align		8
        /*0088*/ 	.dword	$str$28


//--------------------- .text._ZN7cutlass13device_kernelINS_4gemm6kernel13GemmUniversalIN4cute5tupleIJiiiiEEENS1_10collective13CollectiveMmaINS1_35MainloopSm100TmaUmmaWarpSpecializedILi4ELi2ELi4ENS5_IJNS4_1CILi2EEENSA_ILi1EEESC_EEEEENS5_IJNSA_ILi256EEENSA_ILi128EEENSA_ILi64EEEEEENS_10tfloat32_tENS5_IJlSC_lEEESJ_SK_NS4_8TiledMMAINS4_8MMA_AtomIJNS4_23SM100_MMA_TF32_2x1SM_SSISJ_SJ_fLi256ELi128ELNS4_4UMMA5MajorE0ELSP_0ELNSO_7ScaleInE0ELSQ_0EEEEEENS4_6LayoutINS5_IJSC_SC_SC_EEENS5_IJNSA_ILi0EEESV_SV_EEEEENS5_IJNS4_10UnderscoreESY_SY_EEEEENS4_18SM100_TMA_2SM_LOADENS4_14ComposedLayoutINS4_7SwizzleILi3ELi4ELi3EEENS4_18smem_ptr_flag_bitsILi32EEENST_INS5_IJNSA_ILi8EEENSA_ILi32EEEEEENS5_IJS18_SC_EEEEEEEvNS4_8identityES11_S1C_vS1D_EENS_8epilogue10collective18CollectiveEpilogueINS1F_23Sm100TmaWarpSpecializedILi4ELi2ELi16ELb1ELb0EEEJNS5_IJSG_SG_SH_EEENS5_IJNST_ISG_SC_EENST_INSA_ILi16EEESC_EEEEESJ_SK_SJ_SK_NS1F_6fusion15FusionCallbacksIS1J_NS1P_17LinearCombinationISJ_fSJ_fLNS_15FloatRoundStyleE2EEES1K_S1O_JEEENS4_5SM1004TMEM4LOAD26SM100_TMEM_LOAD_32dp32b16xENS4_13SM90_TMA_LOADENS12_INS13_ILi2ELi4ELi3EEES16_NST_INS5_IJS17_S1M_EEENS5_IJS1M_SC_EEEEEEENS4_39AutoVectorizingCopyWithAssumedAlignmentILi128EEENS4_14SM90_TMA_STOREES24_S26_S26_EEEvvEEEEvNT_6ParamsE --------------------------
	.section	.text._ZN7cutlass13device_kernelINS_4gemm6kernel13GemmUniversalIN4cute5tupleIJiiiiEEENS1_10collective13CollectiveMmaINS1_35MainloopSm100TmaUmmaWarpSpecializedILi4ELi2ELi4ENS5_IJNS4_1CILi2EEENSA_ILi1EEESC_EEEEENS5_IJNSA_ILi256EEENSA_ILi128EEENSA_ILi64EEEEEENS_10tfloat32_tENS5_IJlSC_lEEESJ_SK_NS4_8TiledMMAINS4_8MMA_AtomIJNS4_23SM100_MMA_TF32_2x1SM_SSISJ_SJ_fLi256ELi128ELNS4_4UMMA5MajorE0ELSP_0ELNSO_7ScaleInE0ELSQ_0EEEEEENS4_6LayoutINS5_IJSC_SC_SC_EEENS5_IJNSA_ILi0EEESV_SV_EEEEENS5_IJNS4_10UnderscoreESY_SY_EEEEENS4_18SM100_TMA_2SM_LOADENS4_14ComposedLayoutINS4_7SwizzleILi3ELi4ELi3EEENS4_18smem_ptr_flag_bitsILi32EEENST_INS5_IJNSA_ILi8EEENSA_ILi32EEEEEENS5_IJS18_SC_EEEEEEEvNS4_8identityES11_S1C_vS1D_EENS_8epilogue10collective18CollectiveEpilogueINS1F_23Sm100TmaWarpSpecializedILi4ELi2ELi16ELb1ELb0EEEJNS5_IJSG_SG_SH_EEENS5_IJNST_ISG_SC_EENST_INSA_ILi16EEESC_EEEEESJ_SK_SJ_SK_NS1F_6fusion15FusionCallbacksIS1J_NS1P_17LinearCombinationISJ_fSJ_fLNS_15FloatRoundStyleE2EEES1K_S1O_JEEENS4_5SM1004TMEM4LOAD26SM100_TMEM_LOAD_32dp32b16xENS4_13SM90_TMA_LOADENS12_INS13_ILi2ELi4ELi3EEES16_NST_INS5_IJS17_S1M_EEENS5_IJS1M_SC_EEEEEEENS4_39AutoVectorizingCopyWithAssumedAlignmentILi128EEENS4_14SM90_TMA_STOREES24_S26_S26_EEEvvEEEEvNT_6ParamsE,"ax",@progbits
	.align	128
.text._ZN7cutlass13device_kernelINS_4gemm6kernel13GemmUniversalIN4cute5tupleIJiiiiEEENS1_10collective13CollectiveMmaINS1_35MainloopSm100TmaUmmaWarpSpecializedILi4ELi2ELi4ENS5_IJNS4_1CILi2EEENSA_ILi1EEESC_EEEEENS5_IJNSA_ILi256EEENSA_ILi128EEENSA_ILi64EEEEEENS_10tfloat32_tENS5_IJlSC_lEEESJ_SK_NS4_8TiledMMAINS4_8MMA_AtomIJNS4_23SM100_MMA_TF32_2x1SM_SSISJ_SJ_fLi256ELi128ELNS4_4UMMA5MajorE0ELSP_0ELNSO_7ScaleInE0ELSQ_0EEEEEENS4_6LayoutINS5_IJSC_SC_SC_EEENS5_IJNSA_ILi0EEESV_SV_EEEEENS5_IJNS4_10UnderscoreESY_SY_EEEEENS4_18SM100_TMA_2SM_LOADENS4_14ComposedLayoutINS4_7SwizzleILi3ELi4ELi3EEENS4_18smem_ptr_flag_bitsILi32EEENST_INS5_IJNSA_ILi8EEENSA_ILi32EEEEEENS5_IJS18_SC_EEEEEEEvNS4_8identityES11_S1C_vS1D_EENS_8epilogue10collective18CollectiveEpilogueINS1F_23Sm100TmaWarpSpecializedILi4ELi2ELi16ELb1ELb0EEEJNS5_IJSG_SG_SH_EEENS5_IJNST_ISG_SC_EENST_INSA_ILi16EEESC_EEEEESJ_SK_SJ_SK_NS1F_6fusion15FusionCallbacksIS1J_NS1P_17LinearCombinationISJ_fSJ_fLNS_15FloatRoundStyleE2EEES1K_S1O_JEEENS4_5SM1004TMEM4LOAD26SM100_TMEM_LOAD_32dp32b16xENS4_13SM90_TMA_LOADENS12_INS13_ILi2ELi4ELi3EEES16_NST_INS5_IJS17_S1M_EEENS5_IJS1M_SC_EEEEEEENS4_39AutoVectorizingCopyWithAssumedAlignmentILi128EEENS4_14SM90_TMA_STOREES24_S26_S26_EEEvvEEEEvNT_6ParamsE:
        .type           _ZN7cutlass13device_kernelINS_4gemm6kernel13GemmUniversalIN4cute5tupleIJiiiiEEENS1_10collective13CollectiveMmaINS1_35MainloopSm100TmaUmmaWarpSpecializedILi4ELi2ELi4ENS5_IJNS4_1CILi2EEENSA_ILi1EEESC_EEEEENS5_IJNSA_ILi256EEENSA_ILi128EEENSA_ILi64EEEEEENS_10tfloat32_tENS5_IJlSC_lEEESJ_SK_NS4_8TiledMMAINS4_8MMA_AtomIJNS4_23SM100_MMA_TF32_2x1SM_SSISJ_SJ_fLi256ELi128ELNS4_4UMMA5MajorE0ELSP_0ELNSO_7ScaleInE0ELSQ_0EEEEEENS4_6LayoutINS5_IJSC_SC_SC_EEENS5_IJNSA_ILi0EEESV_SV_EEEEENS5_IJNS4_10UnderscoreESY_SY_EEEEENS4_18SM100_TMA_2SM_LOADENS4_14ComposedLayoutINS4_7SwizzleILi3ELi4ELi3EEENS4_18smem_ptr_flag_bitsILi32EEENST_INS5_IJNSA_ILi8EEENSA_ILi32EEEEEENS5_IJS18_SC_EEEEEEEvNS4_8identityES11_S1C_vS1D_EENS_8epilogue10collective18CollectiveEpilogueINS1F_23Sm100TmaWarpSpecializedILi4ELi2ELi16ELb1ELb0EEEJNS5_IJSG_SG_SH_EEENS5_IJNST_ISG_SC_EENST_INSA_ILi16EEESC_EEEEESJ_SK_SJ_SK_NS1F_6fusion15FusionCallbacksIS1J_NS1P_17LinearCombinationISJ_fSJ_fLNS_15FloatRoundStyleE2EEES1K_S1O_JEEENS4_5SM1004TMEM4LOAD26SM100_TMEM_LOAD_32dp32b16xENS4_13SM90_TMA_LOADENS12_INS13_ILi2ELi4ELi3EEES16_NST_INS5_IJS17_S1M_EEENS5_IJS1M_SC_EEEEEEENS4_39AutoVectorizingCopyWithAssumedAlignmentILi128EEENS4_14SM90_TMA_STOREES24_S26_S26_EEEvvEEEEvNT_6ParamsE,@function
        .size           _ZN7cutlass13device_kernelINS_4gemm6kernel13GemmUniversalIN4cute5tupleIJiiiiEEENS1_10collective13CollectiveMmaINS1_35MainloopSm100TmaUmmaWarpSpecializedILi4ELi2ELi4ENS5_IJNS4_1CILi2EEENSA_ILi1EEESC_EEEEENS5_IJNSA_ILi256EEENSA_ILi128EEENSA_ILi64EEEEEENS_10tfloat32_tENS5_IJlSC_lEEESJ_SK_NS4_8TiledMMAINS4_8MMA_AtomIJNS4_23SM100_MMA_TF32_2x1SM_SSISJ_SJ_fLi256ELi128ELNS4_4UMMA5MajorE0ELSP_0ELNSO_7ScaleInE0ELSQ_0EEEEEENS4_6LayoutINS5_IJSC_SC_SC_EEENS5_IJNSA_ILi0EEESV_SV_EEEEENS5_IJNS4_10UnderscoreESY_SY_EEEEENS4_18SM100_TMA_2SM_LOADENS4_14ComposedLayoutINS4_7SwizzleILi3ELi4ELi3EEENS4_18smem_ptr_flag_bitsILi32EEENST_INS5_IJNSA_ILi8EEENSA_ILi32EEEEEENS5_IJS18_SC_EEEEEEEvNS4_8identityES11_S1C_vS1D_EENS_8epilogue10collective18CollectiveEpilogueINS1F_23Sm100TmaWarpSpecializedILi4ELi2ELi16ELb1ELb0EEEJNS5_IJSG_SG_SH_EEENS5_IJNST_ISG_SC_EENST_INSA_ILi16EEESC_EEEEESJ_SK_SJ_SK_NS1F_6fusion15FusionCallbacksIS1J_NS1P_17LinearCombinationISJ_fSJ_fLNS_15FloatRoundStyleE2EEES1K_S1O_JEEENS4_5SM1004TMEM4LOAD26SM100_TMEM_LOAD_32dp32b16xENS4_13SM90_TMA_LOADENS12_INS13_ILi2ELi4ELi3EEES16_NST_INS5_IJS17_S1M_EEENS5_IJS1M_SC_EEEEEEENS4_39AutoVectorizingCopyWithAssumedAlignmentILi128EEENS4_14SM90_TMA_STOREES24_S26_S26_EEEvvEEEEvNT_6ParamsE,(.L_x_241 - _ZN7cutlass13device_kernelINS_4gemm6kernel13GemmUniversalIN4cute5tupleIJiiiiEEENS1_10collective13CollectiveMmaINS1_35MainloopSm100TmaUmmaWarpSpecializedILi4ELi2ELi4ENS5_IJNS4_1CILi2EEENSA_ILi1EEESC_EEEEENS5_IJNSA_ILi256EEENSA_ILi128EEENSA_ILi64EEEEEENS_10tfloat32_tENS5_IJlSC_lEEESJ_SK_NS4_8TiledMMAINS4_8MMA_AtomIJNS4_23SM100_MMA_TF32_2x1SM_SSISJ_SJ_fLi256ELi128ELNS4_4UMMA5MajorE0ELSP_0ELNSO_7ScaleInE0ELSQ_0EEEEEENS4_6LayoutINS5_IJSC_SC_SC_EEENS5_IJNSA_ILi0EEESV_SV_EEEEENS5_IJNS4_10UnderscoreESY_SY_EEEEENS4_18SM100_TMA_2SM_LOADENS4_14ComposedLayoutINS4_7SwizzleILi3ELi4ELi3EEENS4_18smem_ptr_flag_bitsILi32EEENST_INS5_IJNSA_ILi8EEENSA_ILi32EEEEEENS5_IJS18_SC_EEEEEEEvNS4_8identityES11_S1C_vS1D_EENS_8epilogue10collective18CollectiveEpilogueINS1F_23Sm100TmaWarpSpecializedILi4ELi2ELi16ELb1ELb0EEEJNS5_IJSG_SG_SH_EEENS5_IJNST_ISG_SC_EENST_INSA_ILi16EEESC_EEEEESJ_SK_SJ_SK_NS1F_6fusion15FusionCallbacksIS1J_NS1P_17LinearCombinationISJ_fSJ_fLNS_15FloatRoundStyleE2EEES1K_S1O_JEEENS4_5SM1004TMEM4LOAD26SM100_TMEM_LOAD_32dp32b16xENS4_13SM90_TMA_LOADENS12_INS13_ILi2ELi4ELi3EEES16_NST_INS5_IJS17_S1M_EEENS5_IJS1M_SC_EEEEEEENS4_39AutoVectorizingCopyWithAssumedAlignmentILi128EEENS4_14SM90_TMA_STOREES24_S26_S26_EEEvvEEEEvNT_6ParamsE)
        .other          _ZN7cutlass13device_kernelINS_4gemm6kernel13GemmUniversalIN4cute5tupleIJiiiiEEENS1_10collective13CollectiveMmaINS1_35MainloopSm100TmaUmmaWarpSpecializedILi4ELi2ELi4ENS5_IJNS4_1CILi2EEENSA_ILi1EEESC_EEEEENS5_IJNSA_ILi256EEENSA_ILi128EEENSA_ILi64EEEEEENS_10tfloat32_tENS5_IJlSC_lEEESJ_SK_NS4_8TiledMMAINS4_8MMA_AtomIJNS4_23SM100_MMA_TF32_2x1SM_SSISJ_SJ_fLi256ELi128ELNS4_4UMMA5MajorE0ELSP_0ELNSO_7ScaleInE0ELSQ_0EEEEEENS4_6LayoutINS5_IJSC_SC_SC_EEENS5_IJNSA_ILi0EEESV_SV_EEEEENS5_IJNS4_10UnderscoreESY_SY_EEEEENS4_18SM100_TMA_2SM_LOADENS4_14ComposedLayoutINS4_7SwizzleILi3ELi4ELi3EEENS4_18smem_ptr_flag_bitsILi32EEENST_INS5_IJNSA_ILi8EEENSA_ILi32EEEEEENS5_IJS18_SC_EEEEEEEvNS4_8identityES11_S1C_vS1D_EENS_8epilogue10collective18CollectiveEpilogueINS1F_23Sm100TmaWarpSpecializedILi4ELi2ELi16ELb1ELb0EEEJNS5_IJSG_SG_SH_EEENS5_IJNST_ISG_SC_EENST_INSA_ILi16EEESC_EEEEESJ_SK_SJ_SK_NS1F_6fusion15FusionCallbacksIS1J_NS1P_17LinearCombinationISJ_fSJ_fLNS_15FloatRoundStyleE2EEES1K_S1O_JEEENS4_5SM1004TMEM4LOAD26SM100_TMEM_LOAD_32dp32b16xENS4_13SM90_TMA_LOADENS12_INS13_ILi2ELi4ELi3EEES16_NST_INS5_IJS17_S1M_EEENS5_IJS1M_SC_EEEEEEENS4_39AutoVectorizingCopyWithAssumedAlignmentILi128EEENS4_14SM90_TMA_STOREES24_S26_S26_EEEvvEEEEvNT_6ParamsE,@"STO_CUDA_ENTRY STV_DEFAULT"
_ZN7cutlass13device_kernelINS_4gemm6kernel13GemmUniversalIN4cute5tupleIJiiiiEEENS1_10collective13CollectiveMmaINS1_35MainloopSm100TmaUmmaWarpSpecializedILi4ELi2ELi4ENS5_IJNS4_1CILi2EEENSA_ILi1EEESC_EEEEENS5_IJNSA_ILi256EEENSA_ILi128EEENSA_ILi64EEEEEENS_10tfloat32_tENS5_IJlSC_lEEESJ_SK_NS4_8TiledMMAINS4_8MMA_AtomIJNS4_23SM100_MMA_TF32_2x1SM_SSISJ_SJ_fLi256ELi128ELNS4_4UMMA5MajorE0ELSP_0ELNSO_7ScaleInE0ELSQ_0EEEEEENS4_6LayoutINS5_IJSC_SC_SC_EEENS5_IJNSA_ILi0EEESV_SV_EEEEENS5_IJNS4_10UnderscoreESY_SY_EEEEENS4_18SM100_TMA_2SM_LOADENS4_14ComposedLayoutINS4_7SwizzleILi3ELi4ELi3EEENS4_18smem_ptr_flag_bitsILi32EEENST_INS5_IJNSA_ILi8EEENSA_ILi32EEEEEENS5_IJS18_SC_EEEEEEEvNS4_8identityES11_S1C_vS1D_EENS_8epilogue10collective18CollectiveEpilogueINS1F_23Sm100TmaWarpSpecializedILi4ELi2ELi16ELb1ELb0EEEJNS5_IJSG_SG_SH_EEENS5_IJNST_ISG_SC_EENST_INSA_ILi16EEESC_EEEEESJ_SK_SJ_SK_NS1F_6fusion15FusionCallbacksIS1J_NS1P_17LinearCombinationISJ_fSJ_fLNS_15FloatRoundStyleE2EEES1K_S1O_JEEENS4_5SM1004TMEM4LOAD26SM100_TMEM_LOAD_32dp32b16xENS4_13SM90_TMA_LOADENS12_INS13_ILi2ELi4ELi3EEES16_NST_INS5_IJS17_S1M_EEENS5_IJS1M_SC_EEEEEEENS4_39AutoVectorizingCopyWithAssumedAlignmentILi128EEENS4_14SM90_TMA_STOREES24_S26_S26_EEEvvEEEEvNT_6ParamsE:
[----:B------:R-:W1:Y:S01]  /*0000*/  LDC R1, c[0x0][0x37c] ;  /* 0x0000df00ff017b82 */ /* 0x000e620000000800 */
[----:B------:R-:W2:Y:S01]  /*0010*/  S2R R80, SR_TID.X ;  /* 0x0000000000507919 */ /* 0x000ea20000002100 */
[----:B------:R-:W3:Y:S06]  /*0020*/  LDCU.64 UR6, c[0x0][0x890] ;  /* 0x00011200ff0677ac */ /* 0x000eec0008000a00 */
[----:B------:R-:W4:Y:S01]  /*0030*/  S2UR UR37, SR_CgaCtaId ;  /* 0x00000000002579c3 */ /* 0x000f220000008800 */
[----:B------:R-:W-:Y:S02]  /*0040*/  PRMT R67, RZ, 0x7610, R67 ;  /* 0x00007610ff437816 */ /* 0x000fe40000000043 */
[----:B------:R-:W-:Y:S01]  /*0050*/  ELECT P1, URZ, PT ;  /* 0x0000000000ff782f */ /* 0x000fe20003820000 */
[----:B------:R-:W1:Y:S01]  /*0060*/  LDCU.64 UR46, c[0x0][0x358] ;  /* 0x00006b00ff2e77ac */ /* 0x000e620008000a00 */
[----:B---3--:R-:W-:-:S04]  /*0070*/  UISETP.NE.U32.AND UP0, UPT, UR6, URZ, UPT ;  /* 0x000000ff0600728c */ /* 0x008fc8000bf05070 */
[----:B------:R-:W-:Y:S02]  /*0080*/  UISETP.NE.AND.EX UP0, UPT, UR7, URZ, UPT, UP0 ;  /* 0x000000ff0700728c */ /* 0x000fe4000bf05300 */
[----:B----4-:R-:W-:Y:S02]  /*0090*/  ULOP3.LUT UR5, UR37, 0x1, URZ, 0xc0, !UPT ;  /* 0x0000000125057892 */ /* 0x010fe4000f8ec0ff */
[----:B------:R-:W-:Y:S01]  /*00a0*/  ULOP3.LUT UR4, UR37, 0x1, URZ, 0x3c, !UPT ;  /* 0x0000000125047892 */ /* 0x000fe2000f8e3cff */
[----:B--2---:R-:W-:-:S05]  /*00b0*/  SHF.R.U32.HI R72, RZ, 0x5, R80 ;  /* 0x00000005ff487819 */ /* 0x004fca0000011650 */
[----:B------:R-:W2:Y:S02]  /*00c0*/  SHFL.IDX PT, R0, R72, RZ, 0x1f ;  /* 0x00001fff48007589 */ /* 0x000ea400000e0000 */
[----:B--2---:R-:W-:Y:S01]  /*00d0*/  R2UR UR10, R0 ;  /* 0x00000000000a72ca */ /* 0x004fe200000e0000 */
[----:B-1----:R-:W-:-:S14]  /*00e0*/  BRA.U UP0, `(.L_x_0) ;  /* 0x00000001002c7547 */ /* 0x002fdc000b800000 */
[----:B------:R-:W1:Y:S02]  /*00f0*/  LDCU.64 UR8, c[0x0][0x888] ;  /* 0x00011100ff0877ac */ /* 0x000e640008000a00 */
[----:B-1----:R-:W-:-:S04]  /*0100*/  UISETP.NE.U32.AND UP0, UPT, UR8, URZ, UPT ;  /* 0x000000ff0800728c */ /* 0x002fc8000bf05070 */
[----:B------:R-:W-:-:S09]  /*0110*/  UISETP.NE.AND.EX UP0, UPT, UR9, URZ, UPT, UP0 ;  /* 0x000000ff0900728c */ /* 0x000fd2000bf05300 */
[----:B------:R-:W-:Y:S05]  /*0120*/  BRA.U !UP0, `(.L_x_1) ;  /* 0x0000000108107547 */ /* 0x000fea000b800000 */
[----:B------:R-:W1:Y:S02]  /*0130*/  LDC.64 R2, c[0x0][0x888] ;  /* 0x00022200ff027b82 */ /* 0x000e640000000a00 */
[----:B-1----:R1:W5:Y:S01]  /*0140*/  LDG.E R35, desc[UR46][R2.64] ;  /* 0x0000002e02237981 */ /* 0x002362000c1e1900 */
[----:B------:R-:W-:Y:S01]  /*0150*/  HFMA2 R67, -RZ, RZ, 0, 5.9604644775390625e-08 ;  /* 0x00000001ff437431 */ /* 0x000fe200000001ff */
[----:B------:R-:W-:Y:S05]  /*0160*/  BRA `(.L_x_0) ;  /* 0x00000000000c7947 */ /* 0x000fea0003800000 */
.L_x_1:
[----:B------:R-:W1:Y:S01]  /*0170*/  LDCU UR8, c[0x0][0x880] ;  /* 0x00011000ff0877ac */ /* 0x000e620008000800 */
[----:B------:R-:W-:Y:S01]  /*0180*/  HFMA2 R67, -RZ, RZ, 0, 5.9604644775390625e-08 ;  /* 0x00000001ff437431 */ /* 0x000fe200000001ff */
[----:B-1----:R-:W-:-:S07]  /*0190*/  MOV R35, UR8 ;  /* 0x0000000800237c02 */ /* 0x002fce0008000f00 */
.L_x_0:
[----:B------:R-:W2:Y:S02]  /*01a0*/  LDCU.64 UR8, c[0x0][0x8b0] ;  /* 0x00011600ff0877ac */ /* 0x000ea40008000a00 */
[----:B--2---:R-:W-:-:S04]  /*01b0*/  UISETP.NE.U32.AND UP0, UPT, UR8, URZ, UPT ;  /* 0x000000ff0800728c */ /* 0x004fc8000bf05070 */
[----:B------:R-:W-:-:S09]  /*01c0*/  UISETP.NE.AND.EX UP0, UPT, UR9, URZ, UPT, UP0 ;  /* 0x000000ff0900728c */ /* 0x000fd2000bf05300 */
[----:B------:R-:W-:Y:S05]  /*01d0*/  BRA.U UP0, `(.L_x_2) ;  /* 0x0000000100247547 */ /* 0x000fea000b800000 */
[----:B------:R-:W2:Y:S02]  /*01e0*/  LDCU.64 UR8, c[0x0][0x8a8] ;  /* 0x00011500ff0877ac */ /* 0x000ea40008000a00 */
[----:B--2---:R-:W-:-:S04]  /*01f0*/  UISETP.NE.U32.AND UP0, UPT, UR8, URZ, UPT ;  /* 0x000000ff0800728c */ /* 0x004fc8000bf05070 */
[----:B------:R-:W-:-:S09]  /*0200*/  UISETP.NE.AND.EX UP0, UPT, UR9, URZ, UPT, UP0 ;  /* 0x000000ff0900728c */ /* 0x000fd2000bf05300 */
[----:B------:R-:W-:Y:S05]  /*0210*/  BRA.U !UP0, `(.L_x_3) ;  /* 0x00000001080c7547 */ /* 0x000fea000b800000 */
[----:B------:R-:W2:Y:S02]  /*0220*/  LDC.64 R32, c[0x0][0x8a8] ;  /* 0x00022a00ff207b82 */ /* 0x000ea40000000a00 */
[----:B--2---:R2:W5:Y:S01]  /*0230*/  LDG.E R32, desc[UR46][R32.64] ;  /* 0x0000002e20207981 */ /* 0x004562000c1e1900 */
[----:B------:R-:W-:Y:S05]  /*0240*/  BRA `(.L_x_2) ;  /* 0x0000000000087947 */ /* 0x000fea0003800000 */
.L_x_3:
[----:B------:R-:W2:Y:S02]  /*0250*/  LDCU UR8, c[0x0][0x8a0] ;  /* 0x00011400ff0877ac */ /* 0x000ea40008000800 */
[----:B--2---:R-:W-:Y:S02]  /*0260*/  MOV R32, UR8 ;  /* 0x0000000800207c02 */ /* 0x004fe40008000f00 */
.L_x_2:
[----:B------:R-:W-:Y:S01]  /*0270*/  IMAD.U32 R0, RZ, RZ, UR10 ;  /* 0x0000000aff007e24 */ /* 0x000fe2000f8e00ff */
[----:B------:R-:W-:Y:S04]  /*0280*/  BSSY.RECONVERGENT B0, `(.L_x_4) ;  /* 0x000000c000007945 */ /* 0x000fe80003800200 */
[C---:B------:R-:W-:Y:S02]  /*0290*/  ISETP.NE.OR P2, PT, R0.reuse, 0x1, !P1 ;  /* 0x000000010000780c */ /* 0x040fe40004f45670 */
[----:B------:R-:W-:-:S11]  /*02a0*/  ISETP.NE.OR P0, PT, R0, 0x3, !P1 ;  /* 0x000000030000780c */ /* 0x000fd60004f05670 */
[----:B------:R-:W-:Y:S05]  /*02b0*/  @P2 BRA `(.L_x_5) ;  /* 0x0000000000202947 */ /* 0x000fea0003800000 */
[----:B------:R-:W3:Y:S02]  /*02c0*/  LDCU.64 UR8, c[0x0][0x348] ;  /* 0x00006900ff0877ac */ /* 0x000ee40008000a00 */
[----:B---3--:R-:W-:Y:S02]  /*02d0*/  UIADD3 UR12, UP1, UPT, UR8, 0x80, URZ ;  /* 0x00000080080c7890 */ /* 0x008fe4000ff3e0ff */
[----:B------:R-:W-:Y:S02]  /*02e0*/  UIADD3 UR8, UP0, UPT, UR8, 0x180, URZ ;  /* 0x0000018008087890 */ /* 0x000fe4000ff1e0ff */
[----:B------:R-:W-:Y:S02]  /*02f0*/  UIADD3.X UR13, UPT, UPT, URZ, UR9, URZ, UP1, !UPT ;  /* 0x00000009ff0d7290 */ /* 0x000fe40008ffe4ff */
[----:B------:R-:W-:-:S07]  /*0300*/  UIADD3.X UR9, UPT, UPT, URZ, UR9, URZ, UP0, !UPT ;  /* 0x00000009ff097290 */ /* 0x000fce00087fe4ff */
[----:B------:R3:W-:Y:S02]  /*0310*/  UTMACCTL.PF [UR12] ;  /* 0x000000000c0079b9 */ /* 0x0007e40008040000 */
[----:B------:R3:W-:Y:S02]  /*0320*/  UTMACCTL.PF [UR8] ;  /* 0x00000000080079b9 */ /* 0x0007e40008040000 */
[----:B---3--:R-:W-:Y:S01]  /*0330*/  NOP ;  /* 0x0000000000007918 */ /* 0x008fe20000000000 */
.L_x_5:
[----:B------:R-:W-:Y:S05]  /*0340*/  BSYNC.RECONVERGENT B0 ;  /* 0x0000000000007941 */ /* 0x000fea0003800200 */
.L_x_4:
[----:B------:R-:W-:Y:S04]  /*0350*/  BSSY.RECONVERGENT B0, `(.L_x_6) ;  /* 0x000000a000007945 */ /* 0x000fe80003800200 */
        /* <DEDUP_REMOVED lines=9> */
.L_x_7:
[----:B------:R-:W-:Y:S05]  /*03f0*/  BSYNC.RECONVERGENT B0 ;  /* 0x0000000000007941 */ /* 0x000fea0003800200 */
.L_x_6:
[----:B------:R-:W3:Y:S01]  /*0400*/  LDCU.64 UR8, c[0x0][0x888] ;  /* 0x00011100ff0877ac */ /* 0x000ee20008000a00 */
[----:B------:R-:W-:Y:S02]  /*0410*/  UISETP.EQ.U32.AND UP1, UPT, UR6, URZ, UPT ;  /* 0x000000ff0600728c */ /* 0x000fe4000bf22070 */
[----:B------:R-:W-:Y:S02]  /*0420*/  UPLOP3.LUT UP5, UPT, UPT, UPT, UPT, 0x80, 0x8 ;  /* 0x000000000008789c */ /* 0x000fe40003faf070 */
[----:B---3--:R-:W-:-:S04]  /*0430*/  UISETP.NE.U32.AND UP0, UPT, UR8, URZ, UPT ;  /* 0x000000ff0800728c */ /* 0x008fc8000bf05070 */
[----:B------:R-:W-:-:S04]  /*0440*/  UISETP.NE.AND.EX UP0, UPT, UR9, URZ, UPT, UP0 ;  /* 0x000000ff0900728c */ /* 0x000fc8000bf05300 */
[----:B------:R-:W-:-:S04]  /*0450*/  UISETP.EQ.OR.EX UP2, UPT, UR7, URZ, !UP0, UP1 ;  /* 0x000000ff0700728c */ /* 0x000fc8000c742710 */
[----:B------:R-:W-:-:S05]  /*0460*/  UP2UR UR50, UPR, URZ, 0x4 ;  /* 0x00000004ff327883 */ /* 0x000fca0008000000 */
[----:B------:R-:W-:Y:S07]  /*0470*/  BRA.U !UP2, `(.L_x_8) ;  /* 0x000000010a207547 */ /* 0x000fee000b800000 */
[----:B------:R-:W-:Y:S01]  /*0480*/  UISETP.NE.U32.AND UP2, UPT, UR6, URZ, UPT ;  /* 0x000000ff0600728c */ /* 0x000fe2000bf45070 */
[----:B-----5:R-:W-:Y:S01]  /*0490*/  FSETP.NEU.AND P0, PT, R35, RZ, PT ;  /* 0x000000ff2300720b */ /* 0x020fe20003f0d000 */
[----:B------:R-:W-:Y:S02]  /*04a0*/  USEL UR6, URZ, 0xffffffff, UP0 ;  /* 0xffffffffff067887 */ /* 0x000fe40008000000 */
[----:B------:R-:W-:-:S10]  /*04b0*/  UISETP.NE.AND.EX UP2, UPT, UR7, URZ, UPT, UP2 ;  /* 0x000000ff0700728c */ /* 0x000fd4000bf45320 */
[----:B------:R-:W-:Y:S01]  /*04c0*/  VOTEU.ANY UP1, P0 ;  /* 0x0000000000ff7886 */ /* 0x000fe20000020100 */
[----:B------:R-:W-:-:S04]  /*04d0*/  @!UP2 USEL UR6, URZ, 0xffffffff, UP1 ;  /* 0xffffffffff06a887 */ /* 0x000fc80008800000 */
[----:B------:R-:W-:-:S04]  /*04e0*/  ULOP3.LUT UR6, UR6, 0x1, URZ, 0xc0, !UPT ;  /* 0x0000000106067892 */ /* 0x000fc8000f8ec0ff */
[----:B------:R-:W-:-:S11]  /*04f0*/  UISETP.NE.U32.AND UP5, UPT, UR6, 0x1, UPT ;  /* 0x000000010600788c */ /* 0x000fd6000bfa5070 */
.L_x_8:
[----:B------:R-:W3:Y:S01]  /*0500*/  SHFL.IDX PT, R0, R72, RZ, 0x1f ;  /* 0x00001fff48007589 */ /* 0x000ee200000e0000 */
[----:B------:R-:W-:-:S04]  /*0510*/  UISETP.NE.AND UP1, UPT, UR10, 0x2, UPT ;  /* 0x000000020a00788c */ /* 0x000fc8000bf25270 */
[----:B------:R-:W-:Y:S02]  /*0520*/  UISETP.EQ.AND UP2, UPT, UR5, URZ, !UP1 ;  /* 0x000000ff0500728c */ /* 0x000fe4000cf42270 */
[----:B------:R-:W-:-:S04]  /*0530*/  USEL UR6, URZ, 0x1, UP1 ;  /* 0x00000001ff067887 */ /* 0x000fc80008800000 */
[----:B------:R-:W-:Y:S02]  /*0540*/  PLOP3.LUT P5, PT, P1, PT, UP2, 0x80, 0x8 ;  /* 0x000000000008781c */ /* 0x000fe40000faf028 */
[----:B---3--:R-:W-:-:S13]  /*0550*/  ISETP.NE.AND P0, PT, R0, RZ, PT ;  /* 0x000000ff0000720c */ /* 0x008fda0003f05270 */
[----:B------:R-:W-:Y:S05]  /*0560*/  @P0 BRA `(.L_x_9) ;  /* 0x0000000000440947 */ /* 0x000fea0003800000 */
[----:B------:R-:W-:Y:S01]  /*0570*/  UMOV UR8, 0x400 ;  /* 0x0000040000087882 */ /* 0x000fe20000000000 */
[----:B------:R-:W-:Y:S01]  /*0580*/  UMOV UR7, 0x1 ;  /* 0x0000000100077882 */ /* 0x000fe20000000000 */
[----:B------:R-:W-:Y:S02]  /*0590*/  ULEA UR8, UR37, UR8, 0x18 ;  /* 0x0000000825087291 */ /* 0x000fe4000f8ec0ff */
[----:B------:R-:W-:-:S04]  /*05a0*/  UIADD3 UR12, UPT, UPT, -UR7, 0x100000, URZ ;  /* 0x00100000070c7890 */ /* 0x000fc8000fffe1ff */
[----:B------:R-:W-:Y:S02]  /*05b0*/  USHF.L.U32 UR13, UR12, 0xb, URZ ;  /* 0x0000000b0c0d7899 */ /* 0x000fe400080006ff */
[----:B------:R-:W-:Y:S01]  /*05c0*/  USHF.L.U32 UR12, UR12, 0x1, URZ ;  /* 0x000000010c0c7899 */ /* 0x000fe200080006ff */
[----:B------:R-:W-:Y:S01]  /*05d0*/  ELECT P0, URZ, PT ;  /* 0x0000000000ff782f */ /* 0x000fe20003800000 */
[----:B------:R-:W3:Y:S10]  /*05e0*/  FENCE.VIEW.ASYNC.S ;  /* 0x00000000000073c6 */ /* 0x000ef40000000000 */
[----:B---3--:R3:W4:Y:S01]  /*05f0*/  SYNCS.EXCH.64 URZ, [UR8], UR12 ;  /* 0x0000000c08ff75b2 */ /* 0x0087220008000100 */
[----:B------:R3:W1:Y:S01]  /*0600*/  SYNCS.EXCH.64 URZ, [UR8+0x20], UR12 ;  /* 0x0000200c08ff75b2 */ /* 0x0006620008000100 */
[----:B------:R3:W1:Y:S01]  /*0610*/  SYNCS.EXCH.64 URZ, [UR8+0x8], UR12 ;  /* 0x0000080c08ff75b2 */ /* 0x0006620008000100 */
[----:B------:R3:W1:Y:S01]  /*0620*/  SYNCS.EXCH.64 URZ, [UR8+0x28], UR12 ;  /* 0x0000280c08ff75b2 */ /* 0x0006620008000100 */
[----:B------:R3:W1:Y:S01]  /*0630*/  SYNCS.EXCH.64 URZ, [UR8+0x10], UR12 ;  /* 0x0000100c08ff75b2 */ /* 0x0006620008000100 */
[----:B------:R3:W1:Y:S01]  /*0640*/  SYNCS.EXCH.64 URZ, [UR8+0x30], UR12 ;  /* 0x0000300c08ff75b2 */ /* 0x0006620008000100 */
[----:B------:R3:W1:Y:S01]  /*0650*/  SYNCS.EXCH.64 URZ, [UR8+0x18], UR12 ;  /* 0x0000180c08ff75b2 */ /* 0x0006620008000100 */
[----:B------:R3:W1:Y:S01]  /*0660*/  SYNCS.EXCH.64 URZ, [UR8+0x38], UR12 ;  /* 0x0000380c08ff75b2 */ /* 0x0006620008000100 */
[----:B------:R-:W-:Y:S01]  /*0670*/  NOP ;  /* 0x0000000000007918 */ /* 0x000fe20000000000 */
.L_x_9:
[----:B------:R-:W2:Y:S01]  /*0680*/  SHFL.IDX PT, R0, R72, RZ, 0x1f ;  /* 0x00001fff48007589 */ /* 0x000ea200000e0000 */
[----:B------:R-:W-:Y:S01]  /*0690*/  NOP ;  /* 0x0000000000007918 */ /* 0x000fe20000000000 */
[----:B--2---:R-:W-:-:S13]  /*06a0*/  ISETP.NE.AND P0, PT, R0, 0x1, PT ;  /* 0x000000010000780c */ /* 0x004fda0003f05270 */
[----:B------:R-:W-:Y:S05]  /*06b0*/  @P0 BRA `(.L_x_10) ;  /* 0x0000000000540947 */ /* 0x000fea0003800000 */
[----:B------:R-:W-:Y:S01]  /*06c0*/  UMOV UR9, 0x400 ;  /* 0x0000040000097882 */ /* 0x000fe20000000000 */
[----:B---3--:R-:W-:Y:S01]  /*06d0*/  UMOV UR8, 0x20 ;  /* 0x0000002000087882 */ /* 0x008fe20000000000 */
[----:B------:R-:W-:Y:S01]  /*06e0*/  UMOV UR7, 0x80 ;  /* 0x0000008000077882 */ /* 0x000fe20000000000 */
[----:B------:R-:W-:Y:S02]  /*06f0*/  ULEA UR9, UR37, UR9, 0x18 ;  /* 0x0000000925097291 */ /* 0x000fe4000f8ec0ff */
[----:B------:R-:W-:-:S04]  /*0700*/  UIADD3 UR12, UPT, UPT, -UR8, 0x100000, URZ ;  /* 0x00100000080c7890 */ /* 0x000fc8000fffe1ff */
[----:B------:R-:W-:Y:S02]  /*0710*/  USHF.L.U32 UR13, UR12, 0xb, URZ ;  /* 0x0000000b0c0d7899 */ /* 0x000fe400080006ff */
[----:B------:R-:W-:Y:S02]  /*0720*/  USHF.L.U32 UR12, UR12, 0x1, URZ ;  /* 0x000000010c0c7899 */ /* 0x000fe400080006ff */
[----:B------:R-:W-:-:S04]  /*0730*/  UIADD3 UR14, UPT, UPT, -UR7, 0x100000, URZ ;  /* 0x00100000070e7890 */ /* 0x000fc8000fffe1ff */
[----:B------:R-:W-:Y:S02]  /*0740*/  USHF.L.U32 UR15, UR14, 0xb, URZ ;  /* 0x0000000b0e0f7899 */ /* 0x000fe400080006ff */
[----:B------:R-:W-:Y:S01]  /*0750*/  USHF.L.U32 UR14, UR14, 0x1, URZ ;  /* 0x000000010e0e7899 */ /* 0x000fe200080006ff */
[----:B------:R-:W-:Y:S01]  /*0760*/  ELECT P0, URZ, PT ;  /* 0x0000000000ff782f */ /* 0x000fe20003800000 */
[----:B------:R-:W2:Y:S02]  /*0770*/  FENCE.VIEW.ASYNC.S ;  /* 0x00000000000073c6 */ /* 0x000ea40000000000 */
[----:B--2---:R2:W3:Y:S08]  /*0780*/  SYNCS.EXCH.64 URZ, [UR9+0x40], UR12 ;  /* 0x0000400c09ff75b2 */ /* 0x0044f00008000100 */
        /* <DEDUP_REMOVED lines=8> */
.L_x_10:
[----:B------:R-:W4:Y:S01]  /*0810*/  SHFL.IDX PT, R0, R72, RZ, 0x1f ;  /* 0x00001fff48007589 */ /* 0x000f2200000e0000 */
[----:B------:R-:W-:Y:S01]  /*0820*/  NOP ;  /* 0x0000000000007918 */ /* 0x000fe20000000000 */
[----:B----4-:R-:W-:-:S13]  /*0830*/  ISETP.NE.AND P0, PT, R0, 0x3, PT ;  /* 0x000000030000780c */ /* 0x010fda0003f05270 */
[----:B------:R-:W-:Y:S05]  /*0840*/  @P0 BRA `(.L_x_11) ;  /* 0x00000000002c0947 */ /* 0x000fea0003800000 */
[----:B---3--:R-:W-:Y:S01]  /*0850*/  UMOV UR8, 0x400 ;  /* 0x0000040000087882 */ /* 0x008fe20000000000 */
[----:B------:R-:W-:Y:S01]  /*0860*/  UMOV UR7, 0x20 ;  /* 0x0000002000077882 */ /* 0x000fe20000000000 */
[----:B------:R-:W-:Y:S02]  /*0870*/  ULEA UR8, UR37, UR8, 0x18 ;  /* 0x0000000825087291 */ /* 0x000fe4000f8ec0ff */
[----:B--2---:R-:W-:-:S04]  /*0880*/  UIADD3 UR12, UPT, UPT, -UR7, 0x100000, URZ ;  /* 0x00100000070c7890 */ /* 0x004fc8000fffe1ff */
[----:B------:R-:W-:Y:S02]  /*0890*/  USHF.L.U32 UR13, UR12, 0xb, URZ ;  /* 0x0000000b0c0d7899 */ /* 0x000fe400080006ff */
[----:B------:R-:W-:Y:S01]  /*08a0*/  USHF.L.U32 UR12, UR12, 0x1, URZ ;  /* 0x000000010c0c7899 */ /* 0x000fe200080006ff */
[----:B------:R-:W-:Y:S01]  /*08b0*/  ELECT P0, URZ, PT ;  /* 0x0000000000ff782f */ /* 0x000fe20003800000 */
[----:B------:R-:W2:Y:S10]  /*08c0*/  FENCE.VIEW.ASYNC.S ;  /* 0x00000000000073c6 */ /* 0x000eb40000000000 */
[----:B--2---:R4:W2:Y:S01]  /*08d0*/  SYNCS.EXCH.64 URZ, [UR8+0x80], UR12 ;  /* 0x0000800c08ff75b2 */ /* 0x0048a20008000100 */
[----:B------:R4:W3:Y:S02]  /*08e0*/  SYNCS.EXCH.64 URZ, [UR8+0x88], UR12 ;  /* 0x0000880c08ff75b2 */ /* 0x0008e40008000100 */
[----:B----4-:R-:W-:Y:S01]  /*08f0*/  NOP ;  /* 0x0000000000007918 */ /* 0x010fe20000000000 */
.L_x_11:
[----:B------:R-:W4:Y:S01]  /*0900*/  SHFL.IDX PT, R0, R72, RZ, 0x1f ;  /* 0x00001fff48007589 */ /* 0x000f2200000e0000 */
[----:B------:R-:W-:Y:S01]  /*0910*/  NOP ;  /* 0x0000000000007918 */ /* 0x000fe20000000000 */
[----:B----4-:R-:W-:-:S13]  /*0920*/  ISETP.NE.AND P0, PT, R0, 0x4, PT ;  /* 0x000000040000780c */ /* 0x010fda0003f05270 */
[----:B------:R-:W-:Y:S05]  /*0930*/  @P0 BRA `(.L_x_12) ;  /* 0x0000000000480947 */ /* 0x000fea0003800000 */
[----:B--2---:R-:W-:Y:S01]  /*0940*/  UMOV UR9, 0x1e0 ;  /* 0x000001e000097882 */ /* 0x004fe20000000000 */
[----:B---3--:R-:W-:Y:S01]  /*0950*/  UMOV UR8, 0x400 ;  /* 0x0000040000087882 */ /* 0x008fe20000000000 */
[----:B------:R-:W-:Y:S01]  /*0960*/  USEL UR9, UR9, 0x1a0, UP5 ;  /* 0x000001a009097887 */ /* 0x000fe2000a800000 */
        /* <DEDUP_REMOVED lines=10> */
[----:B--2---:R4:W2:Y:S08]  /*0a10*/  SYNCS.EXCH.64 URZ, [UR8+0x90], UR12 ;  /* 0x0000900c08ff75b2 */ /* 0x0048b00008000100 */
[----:B------:R4:W3:Y:S01]  /*0a20*/  SYNCS.EXCH.64 URZ, [UR8+0xa0], UR14 ;  /* 0x0000a00e08ff75b2 */ /* 0x0008e20008000100 */
[----:B------:R4:W1:Y:S01]  /*0a30*/  SYNCS.EXCH.64 URZ, [UR8+0x98], UR12 ;  /* 0x0000980c08ff75b2 */ /* 0x0008620008000100 */
[----:B------:R4:W1:Y:S02]  /*0a40*/  SYNCS.EXCH.64 URZ, [UR8+0xa8], UR14 ;  /* 0x0000a80e08ff75b2 */ /* 0x0008640008000100 */
[----:B----4-:R-:W-:Y:S01]  /*0a50*/  NOP ;  /* 0x0000000000007918 */ /* 0x010fe20000000000 */
.L_x_12:
[----:B------:R-:W4:Y:S01]  /*0a60*/  SHFL.IDX PT, R0, R72, RZ, 0x1f ;  /* 0x00001fff48007589 */ /* 0x000f2200000e0000 */
[----:B------:R-:W-:Y:S01]  /*0a70*/  NOP ;  /* 0x0000000000007918 */ /* 0x000fe20000000000 */
[----:B----4-:R-:W-:-:S13]  /*0a80*/  ISETP.NE.AND P0, PT, R0, 0x5, PT ;  /* 0x000000050000780c */ /* 0x010fda0003f05270 */
[----:B------:R-:W-:Y:S05]  /*0a90*/  @P0 BRA `(.L_x_13) ;  /* 0x0000000000540947 */ /* 0x000fea0003800000 */
[----:B--2---:R-:W-:Y:S01]  /*0aa0*/  UMOV UR9, 0x400 ;  /* 0x0000040000097882 */ /* 0x004fe20000000000 */
        /* <DEDUP_REMOVED lines=14> */
[----:B------:R4:W1:Y:S01]  /*0b90*/  SYNCS.EXCH.64 URZ, [UR9+0xd8], UR14 ;  /* 0x0000d80e09ff75b2 */ /* 0x0008620008000100 */
[----:B------:R4:W1:Y:S01]  /*0ba0*/  SYNCS.EXCH.64 URZ, [UR9+0xc0], UR12 ;  /* 0x0000c00c09ff75b2 */ /* 0x0008620008000100 */
[----:B------:R4:W1:Y:S01]  /*0bb0*/  SYNCS.EXCH.64 URZ, [UR9+0xe0], UR14 ;  /* 0x0000e00e09ff75b2 */ /* 0x0008620008000100 */
[----:B------:R4:W1:Y:S01]  /*0bc0*/  SYNCS.EXCH.64 URZ, [UR9+0xc8], UR12 ;  /* 0x0000c80c09ff75b2 */ /* 0x0008620008000100 */
[----:B------:R4:W1:Y:S02]  /*0bd0*/  SYNCS.EXCH.64 URZ, [UR9+0xe8], UR14 ;  /* 0x0000e80e09ff75b2 */ /* 0x0008640008000100 */
[----:B----4-:R-:W-:Y:S01]  /*0be0*/  NOP ;  /* 0x0000000000007918 */ /* 0x010fe20000000000 */
.L_x_13:
[----:B------:R-:W4:Y:S01]  /*0bf0*/  SHFL.IDX PT, R0, R72, RZ, 0x1f ;  /* 0x00001fff48007589 */ /* 0x000f2200000e0000 */
[----:B------:R-:W-:Y:S01]  /*0c00*/  ISETP.NE.OR P1, PT, RZ, UR10, !P1 ;  /* 0x0000000aff007c0c */ /* 0x000fe2000cf25670 */
        /* <DEDUP_REMOVED lines=12> */
[----:B------:R4:W3:Y:S01]  /*0cd0*/  SYNCS.EXCH.64 URZ, [UR8+0x100], UR12 ;  /* 0x0001000c08ff75b2 */ /* 0x0008e20008000100 */
[----:B------:R4:W1:Y:S01]  /*0ce0*/  SYNCS.EXCH.64 URZ, [UR8+0xf8], UR12 ;  /* 0x0000f80c08ff75b2 */ /* 0x0008620008000100 */
[----:B------:R4:W1:Y:S02]  /*0cf0*/  SYNCS.EXCH.64 URZ, [UR8+0x108], UR12 ;  /* 0x0001080c08ff75b2 */ /* 0x0008640008000100 */
[----:B----4-:R-:W-:Y:S01]  /*0d00*/  NOP ;  /* 0x0000000000007918 */ /* 0x010fe20000000000 */
.L_x_14:
[----:B------:R-:W-:Y:S01]  /*0d10*/  VOTEU.ALL UP1, P1 ;  /* 0x0000000000ff7886 */ /* 0x000fe20000820000 */
[----:B---3--:R-:W3:Y:S01]  /*0d20*/  LDCU UR8, c[0x0][0x36c] ;  /* 0x00006d80ff0877ac */ /* 0x008ee20008000800 */
[----:B------:R-:W-:Y:S01]  /*0d30*/  NOP ;  /* 0x0000000000007918 */ /* 0x000fe20000000000 */
[----:B------:R-:W-:Y:S01]  /*0d40*/  LOP3.LUT R10, R80, 0x1f, RZ, 0xc0, !PT ;  /* 0x0000001f500a7812 */ /* 0x000fe200078ec0ff */
[----:B--2---:R-:W-:Y:S01]  /*0d50*/  UMOV UR12, 0x20 ;  /* 0x00000020000c7882 */ /* 0x004fe20000000000 */
[----:B------:R-:W-:Y:S01]  /*0d60*/  @!UP1 UMOV UR7, 0x400 ;  /* 0x0000040000079882 */ /* 0x000fe20000000000 */
[----:B------:R-:W-:-:S04]  /*0d70*/  @!UP1 UIADD3 UR12, UPT, UPT, -UR12, 0x100000, URZ ;  /* 0x001000000c0c9890 */ /* 0x000fc8000fffe1ff */
[----:B------:R-:W-:Y:S02]  /*0d80*/  @!UP1 USHF.L.U32 UR13, UR12, 0xb, URZ ;  /* 0x0000000b0c0d9899 */ /* 0x000fe400080006ff */
[----:B------:R-:W-:Y:S02]  /*0d90*/  @!UP1 USHF.L.U32 UR12, UR12, 0x1, URZ ;  /* 0x000000010c0c9899 */ /* 0x000fe400080006ff */
[----:B------:R-:W-:Y:S01]  /*0da0*/  @!UP1 ULEA UR7, UR37, UR7, 0x18 ;  /* 0x0000000725079291 */ /* 0x000fe2000f8ec0ff */
[----:B------:R-:W-:Y:S01]  /*0db0*/  VOTEU.ALL UP1, P1 ;  /* 0x0000000000ff7886 */ /* 0x000fe20000820000 */
[----:B------:R-:W-:Y:S01]  /*0dc0*/  UISETP.NE.AND UP4, UPT, UR10, URZ, UPT ;  /* 0x000000ff0a00728c */ /* 0x000fe2000bf85270 */
[----:B------:R-:W2:Y:S09]  /*0dd0*/  FENCE.VIEW.ASYNC.S ;  /* 0x00000000000073c6 */ /* 0x000eb20000000000 */
[----:B--2---:R2:W4:Y:S01]  /*0de0*/  @!UP1 SYNCS.EXCH.64 URZ, [UR7+0x110], UR12 ;  /* 0x0001100c07ff95b2 */ /* 0x0045220008000100 */
[----:B---3--:R-:W-:-:S09]  /*0df0*/  UISETP.EQ.U32.AND UP1, UPT, UR8, 0x1, UPT ;  /* 0x000000010800788c */ /* 0x008fd2000bf22070 */
[----:B------:R-:W-:Y:S05]  /*0e00*/  BRA.U !UP1, `(.L_x_15) ;  /* 0x0000000109087547 */ /* 0x000fea000b800000 */
[----:B-1--4-:R-:W-:Y:S01]  /*0e10*/  UCGABAR_ARV ;  /* 0x00000000000079c7 */ /* 0x012fe20008000000 */
[----:B------:R-:W-:Y:S05]  /*0e20*/  BRA `(.L_x_16) ;  /* 0x0000000000047947 */ /* 0x000fea0003800000 */
.L_x_15:
[----:B-1--4-:R-:W-:Y:S01]  /*0e30*/  NOP ;  /* 0x0000000000007918 */ /* 0x012fe20000000000 */
.L_x_16:
[----:B------:R-:W1:Y:S01]  /*0e40*/  S2R R11, SR_CTAID.X ;  /* 0x00000000000b7919 */ /* 0x000e620000002500 */
[----:B------:R-:W-:-:S05]  /*0e50*/  CS2R.32 R68, SR_CgaSize ;  /* 0x0000000000447805 */ /* 0x000fca0000008a00 */
[----:B------:R-:W-:-:S05]  /*0e60*/  IMAD R68, R68, -0xa0, RZ ;  /* 0xffffff6044447824 */ /* 0x000fca00078e02ff */
[----:B------:R-:W-:-:S14]  /*0e70*/  R2UR UR8, R68 ;  /* 0x00000000440872ca */ /* 0x000fdc00000e0000 */
[----:B------:R-:W3:Y:S01]  /*0e80*/  LDCU UR8, c[0x0][UR8+0x2b0] ;  /* 0x00005600080877ac */ /* 0x000ee20008000800 */
[----:B------:R-:W-:-:S05]  /*0e90*/  CS2R.32 R0, SR_CgaSize ;  /* 0x0000000000007805 */ /* 0x000fca0000008a00 */
[----:B------:R-:W-:-:S06]  /*0ea0*/  IMAD R0, R0, -0xa0, RZ ;  /* 0xffffff6000007824 */ /* 0x000fcc00078e02ff */
[----:B------:R-:W4:Y:S01]  /*0eb0*/  LDC R0, c[0x0][R0+0x2a0] ;  /* 0x0000a80000007b82 */ /* 0x000f220000000800 */
[----:B------:R-:W-:Y:S01]  /*0ec0*/  PRMT R8, RZ, 0x7610, R8 ;  /* 0x00007610ff087816 */ /* 0x000fe20000000008 */
[----:B------:R-:W3:Y:S01]  /*0ed0*/  S2R R20, SR_CTAID.Y ;  /* 0x0000000000147919 */ /* 0x000ee20000002600 */
[----:B------:R-:W-:-:S05]  /*0ee0*/  CS2R.32 R68, SR_CgaSize ;  /* 0x0000000000447805 */ /* 0x000fca0000008a00 */
[----:B------:R-:W-:-:S05]  /*0ef0*/  IMAD R68, R68, -0xa0, RZ ;  /* 0xffffff6044447824 */ /* 0x000fca00078e02ff */
[----:B--2---:R-:W-:-:S14]  /*0f00*/  R2UR UR7, R68 ;  /* 0x00000000440772ca */ /* 0x004fdc00000e0000 */
[----:B------:R-:W2:Y:S01]  /*0f10*/  LDCU UR7, c[0x0][UR7+0x2b4] ;  /* 0x00005680070777ac */ /* 0x000ea20008000800 */
[----:B------:R-:W-:Y:S01]  /*0f20*/  UISETP.NE.AND UP2, UPT, UR10, 0x2, UPT ;  /* 0x000000020a00788c */ /* 0x000fe2000bf45270 */
[----:B------:R-:W3:Y:S01]  /*0f30*/  LDC R9, c[0x0][0xb24] ;  /* 0x0002c900ff097b82 */ /* 0x000ee20000000800 */
[----:B------:R-:W-:-:S05]  /*0f40*/  CS2R.32 R66, SR_CgaSize ;  /* 0x0000000000427805 */ /* 0x000fca0000008a00 */
[----:B------:R-:W-:-:S06]  /*0f50*/  IMAD R66, R66, -0xa0, RZ ;  /* 0xffffff6042427824 */ /* 0x000fcc00078e02ff */
[----:B------:R-:W4:Y:S08]  /*0f60*/  LDC R66, c[0x0][R66+0x2a4] ;  /* 0x0000a90042427b82 */ /* 0x000f300000000800 */
[----:B------:R-:W4:Y:S01]  /*0f70*/  LDC R26, c[0x0][0xb24] ;  /* 0x0002c900ff1a7b82 */ /* 0x000f220000000800 */
[----:B-1----:R-:W-:Y:S01]  /*0f80*/  I2FP.F32.U32 R4, R11 ;  /* 0x0000000b00047245 */ /* 0x002fe20000201000 */
[----:B------:R-:W-:-:S06]  /*0f90*/  IMAD.MOV.U32 R21, RZ, RZ, R11 ;  /* 0x000000ffff157224 */ /* 0x000fcc00078e000b */
[----:B------:R-:W1:Y:S01]  /*0fa0*/  S2UR UR36, SR_CTAID.Z ;  /* 0x00000000002479c3 */ /* 0x000e620000002700 */
[----:B---3--:R-:W-:Y:S02]  /*0fb0*/  ISETP.GE.AND P0, PT, R9, 0x1, PT ;  /* 0x000000010900780c */ /* 0x008fe40003f06270 */
[----:B------:R-:W-:Y:S01]  /*0fc0*/  I2FP.F32.U32 R2, R20 ;  /* 0x0000001400027245 */ /* 0x000fe20000201000 */
[----:B------:R-:W-:-:S04]  /*0fd0*/  FMUL R4, R4, UR8 ;  /* 0x0000000804047c20 */ /* 0x000fc80008400000 */
[----:B--2---:R-:W-:Y:S01]  /*0fe0*/  FMUL R2, R2, UR7 ;  /* 0x0000000702027c20 */ /* 0x004fe20008400000 */
[----:B------:R-:W2:Y:S01]  /*0ff0*/  F2I.U32.TRUNC.NTZ R68, R4 ;  /* 0x0000000400447305 */ /* 0x000ea2000020f000 */
[----:B------:R-:W3:Y:S07]  /*1000*/  LDCU UR7, c[0x0][0xb30] ;  /* 0x00016600ff0777ac */ /* 0x000eee0008000800 */
[----:B------:R-:W1:Y:S01]  /*1010*/  F2I.U32.TRUNC.NTZ R3, R2 ;  /* 0x0000000200037305 */ /* 0x000e62000020f000 */
[----:B--2---:R-:W-:-:S04]  /*1020*/  IMAD.MOV R68, RZ, RZ, -R68 ;  /* 0x000000ffff447224 */ /* 0x004fc800078e0a44 */
[----:B----4-:R-:W-:Y:S01]  /*1030*/  IMAD R68, R0, R68, R11 ;  /* 0x0000004400447224 */ /* 0x010fe200078e020b */
[----:B------:R-:W-:Y:S01]  /*1040*/  PRMT R0, RZ, 0x7610, R0 ;  /* 0x00007610ff007816 */ /* 0x000fe20000000000 */
[----:B---3--:R-:W-:Y:S01]  /*1050*/  UISETP.NE.AND UP3, UPT, UR7, 0x1, UPT ;  /* 0x000000010700788c */ /* 0x008fe2000bf65270 */
[----:B-1----:R-:W-:-:S05]  /*1060*/  IADD3 R3, PT, PT, -R3, RZ, RZ ;  /* 0x000000ff03037210 */ /* 0x002fca0007ffe1ff */
[----:B------:R-:W-:Y:S01]  /*1070*/  IMAD R66, R66, R3, R20 ;  /* 0x0000000342427224 */ /* 0x000fe200078e0214 */
[----:B------:R-:W-:Y:S06]  /*1080*/  BRA.U UP4, `(.L_x_17) ;  /* 0x0000000104247547 */ /* 0x000fec000b800000 */
[----:B------:R-:W-:Y:S01]  /*1090*/  ISETP.NE.AND P1, PT, R66, RZ, PT ;  /* 0x000000ff4200720c */ /* 0x000fe20003f25270 */
[----:B------:R-:W-:Y:S01]  /*10a0*/  IMAD.MOV.U32 R0, RZ, RZ, 0x3 ;  /* 0x00000003ff007424 */ /* 0x000fe200078e00ff */
[C---:B------:R-:W-:Y:S02]  /*10b0*/  LOP3.LUT R3, R68.reuse, 0xfffffffe, RZ, 0xc0, !PT ;  /* 0xfffffffe44037812 */ /* 0x040fe400078ec0ff */
[----:B------:R-:W-:Y:S02]  /*10c0*/  ISETP.LT.U32.OR P1, PT, R68, 0x2, !P1 ;  /* 0x000000024400780c */ /* 0x000fe40004f21470 */
[----:B------:R-:W-:Y:S02]  /*10d0*/  SHF.L.U32 R0, R0, R3, RZ ;  /* 0x0000000300007219 */ /* 0x000fe400000006ff */
[----:B------:R-:W-:Y:S02]  /*10e0*/  SEL R5, RZ, 0x1, !P1 ;  /* 0x00000001ff057807 */ /* 0x000fe40004800000 */
[----:B------:R-:W-:-:S05]  /*10f0*/  SEL R2, RZ, 0x2, !P1 ;  /* 0x00000002ff027807 */ /* 0x000fca0004800000 */
[----:B------:R-:W-:-:S05]  /*1100*/  IMAD.IADD R2, R5, 0x1, R2 ;  /* 0x0000000105027824 */ /* 0x000fca00078e0202 */
[----:B------:R-:W-:Y:S02]  /*1110*/  PRMT R8, R2, 0x7610, R8 ;  /* 0x0000761002087816 */ /* 0x000fe40000000008 */
.L_x_17:
[----:B------:R-:W-:Y:S05]  /*1120*/  @!P0 BRA `(.L_x_18) ;  /* 0x0000000000b88947 */ /* 0x000fea0003800000 */
[----:B------:R-:W1:Y:S01]  /*1130*/  LDC.64 R4, c[0x0][0xb18] ;  /* 0x0002c600ff047b82 */ /* 0x000e620000000a00 */
[----:B------:R-:W-:-:S07]  /*1140*/  ISETP.NE.AND P0, PT, R9, 0x1, PT ;  /* 0x000000010900780c */ /* 0x000fce0003f05270 */
[----:B------:R-:W2:Y:S08]  /*1150*/  LDC R14, c[0x0][0xb0c] ;  /* 0x0002c300ff0e7b82 */ /* 0x000eb00000000800 */
[----:B------:R-:W3:Y:S08]  /*1160*/  LDC R13, c[0x0][0x370] ;  /* 0x0000dc00ff0d7b82 */ /* 0x000ef00000000800 */
[----:B------:R-:W4:Y:S01]  /*1170*/  LDC R16, c[0x0][0x374] ;  /* 0x0000dd00ff107b82 */ /* 0x000f220000000800 */
[----:B-1----:R-:W-:-:S07]  /*1180*/  ISETP.NE.AND P1, PT, R4, 0x1, PT ;  /* 0x000000010400780c */ /* 0x002fce0003f25270 */
[----:B------:R-:W3:Y:S01]  /*1190*/  LDC.64 R6, c[0x0][0xb10] ;  /* 0x0002c400ff067b82 */ /* 0x000ee20000000a00 */
[----:B--2---:R-:W-:-:S07]  /*11a0*/  ISETP.NE.AND P2, PT, R14, 0x1, PT ;  /* 0x000000010e00780c */ /* 0x004fce0003f45270 */
[----:B------:R-:W1:Y:S08]  /*11b0*/  LDC R12, c[0x0][0xb20] ;  /* 0x0002c800ff0c7b82 */ /* 0x000e700000000800 */
[----:B------:R-:W2:Y:S01]  /*11c0*/  LDC.64 R2, c[0x0][0xb28] ;  /* 0x0002ca00ff027b82 */ /* 0x000ea20000000a00 */
[----:B----4-:R-:W-:-:S04]  /*11d0*/  IMAD.HI.U32 R15, R16, R5, RZ ;  /* 0x00000005100f7227 */ /* 0x010fc800078e00ff */
[----:B------:R-:W-:-:S04]  /*11e0*/  IMAD.HI.U32 R5, R20, R5, RZ ;  /* 0x0000000514057227 */ /* 0x000fc800078e00ff */
[----:B---3--:R-:W-:-:S04]  /*11f0*/  IMAD.HI.U32 R18, R13, R6, RZ ;  /* 0x000000060d127227 */ /* 0x008fc800078e00ff */
[C---:B------:R-:W-:Y:S01]  /*1200*/  IMAD.HI.U32 R22, R11.reuse, R6, RZ ;  /* 0x000000060b167227 */ /* 0x040fe200078e00ff */
[-C--:B------:R-:W-:Y:S02]  /*1210*/  @P2 SHF.R.U32.HI R13, RZ, R7.reuse, R18 ;  /* 0x00000007ff0d2219 */ /* 0x080fe40000011612 */
[-C--:B-1----:R-:W-:Y:S02]  /*1220*/  @P1 SHF.R.U32.HI R16, RZ, R12.reuse, R15 ;  /* 0x0000000cff101219 */ /* 0x082fe4000001160f */
[----:B------:R-:W-:Y:S02]  /*1230*/  SHF.R.U32.HI R5, RZ, R12, R5 ;  /* 0x0000000cff057219 */ /* 0x000fe40000011605 */
[----:B------:R-:W-:Y:S02]  /*1240*/  SHF.R.U32.HI R22, RZ, R7, R22 ;  /* 0x00000007ff167219 */ /* 0x000fe40000011616 */
[----:B------:R-:W-:Y:S01]  /*1250*/  SEL R5, R20, R5, !P1 ;  /* 0x0000000514057207 */ /* 0x000fe20004800000 */
[----:B--2---:R-:W-:Y:S01]  /*1260*/  IMAD.HI.U32 R18, R16, R2, RZ ;  /* 0x0000000210127227 */ /* 0x004fe200078e00ff */
[----:B------:R-:W-:-:S02]  /*1270*/  SEL R21, R11, R22, !P2 ;  /* 0x000000160b157207 */ /* 0x000fc40005000000 */
[----:B------:R-:W-:Y:S01]  /*1280*/  IADD3 R7, PT, PT, -R5, RZ, RZ ;  /* 0x000000ff05077210 */ /* 0x000fe20007ffe1ff */
[----:B------:R-:W-:Y:S01]  /*1290*/  IMAD.HI.U32 R6, R13, R2, RZ ;  /* 0x000000020d067227 */ /* 0x000fe200078e00ff */
[----:B------:R-:W-:-:S03]  /*12a0*/  @P0 SHF.R.U32.HI R16, RZ, R3, R18 ;  /* 0x00000003ff100219 */ /* 0x000fc60000011612 */
[----:B------:R-:W-:Y:S01]  /*12b0*/  IMAD R7, R4, R7, R20 ;  /* 0x0000000704077224 */ /* 0x000fe200078e0214 */
[----:B------:R-:W-:Y:S01]  /*12c0*/  @P0 SHF.R.U32.HI R13, RZ, R3, R6 ;  /* 0x00000003ff0d0219 */ /* 0x000fe20000011606 */
[----:B------:R-:W-:-:S04]  /*12d0*/  IMAD R16, R16, R9, RZ ;  /* 0x0000000910107224 */ /* 0x000fc800078e02ff */
[----:B------:R-:W-:Y:S01]  /*12e0*/  IMAD R6, R13, R9, RZ ;  /* 0x000000090d067224 */ /* 0x000fe200078e02ff */
[----:B------:R-:W-:-:S04]  /*12f0*/  ISETP.GE.AND P1, PT, R5, R16, PT ;  /* 0x000000100500720c */ /* 0x000fc80003f26270 */
[----:B------:R-:W-:Y:S01]  /*1300*/  ISETP.GE.OR P1, PT, R21, R6, P1 ;  /* 0x000000061500720c */ /* 0x000fe20000f26670 */
[----:B------:R-:W-:-:S05]  /*1310*/  IMAD.HI.U32 R6, R5, R2, RZ ;  /* 0x0000000205067227 */ /* 0x000fca00078e00ff */
[----:B------:R-:W-:-:S04]  /*1320*/  SHF.R.U32.HI R6, RZ, R3, R6 ;  /* 0x00000003ff067219 */ /* 0x000fc80000011606 */
[----:B------:R-:W-:-:S03]  /*1330*/  SEL R6, R5, R6, !P0 ;  /* 0x0000000605067207 */ /* 0x000fc60004000000 */
[----:B------:R-:W-:Y:S01]  /*1340*/  @!P1 IMAD.HI.U32 R12, R21, R2, RZ ;  /* 0x00000002150c9227 */ /* 0x000fe200078e00ff */
[----:B------:R-:W-:-:S04]  /*1350*/  IADD3 R2, PT, PT, -R6, RZ, RZ ;  /* 0x000000ff06027210 */ /* 0x000fc80007ffe1ff */
[----:B------:R-:W-:Y:S01]  /*1360*/  @!P1 SHF.R.U32.HI R12, RZ, R3, R12 ;  /* 0x00000003ff0c9219 */ /* 0x000fe2000001160c */
[----:B------:R-:W-:-:S03]  /*1370*/  IMAD R2, R9, R2, R5 ;  /* 0x0000000209027224 */ /* 0x000fc600078e0205 */
[----:B------:R-:W-:-:S05]  /*1380*/  @!P1 SEL R3, R21, R12, !P0 ;  /* 0x0000000c15039207 */ /* 0x000fca0004000000 */
[--C-:B------:R-:W-:Y:S02]  /*1390*/  @!P1 IMAD.IADD R6, R6, 0x1, -R3.reuse ;  /* 0x0000000106069824 */ /* 0x100fe400078e0a03 */
[----:B------:R-:W-:Y:S01]  /*13a0*/  @!P1 IMAD R3, R2, R13, R3 ;  /* 0x0000000d02039224 */ /* 0x000fe200078e0203 */
[----:B------:R-:W-:Y:S01]  /*13b0*/  IADD3 R2, PT, PT, -R21, RZ, RZ ;  /* 0x000000ff15027210 */ /* 0x000fe20007ffe1ff */
[----:B------:R-:W-:Y:S02]  /*13c0*/  @!P1 IMAD R5, R6, R9, R21 ;  /* 0x0000000906059224 */ /* 0x000fe400078e0215 */
[----:B------:R-:W-:Y:S02]  /*13d0*/  @!P1 IMAD.MOV.U32 R21, RZ, RZ, R3 ;  /* 0x000000ffff159224 */ /* 0x000fe400078e0003 */
[----:B------:R-:W-:Y:S02]  /*13e0*/  IMAD R2, R14, R2, R11 ;  /* 0x000000020e027224 */ /* 0x000fe400078e020b */
[----:B------:R-:W-:-:S02]  /*13f0*/  IMAD R20, R5, R4, R7 ;  /* 0x0000000405147224 */ /* 0x000fc400078e0207 */
[----:B------:R-:W-:Y:S02]  /*1400*/  IMAD R21, R21, R14, R2 ;  /* 0x0000000e15157224 */ /* 0x000fe400078e0202 */
.L_x_18:
[----:B------:R-:W-:Y:S05]  /*1410*/  BRA.U UP3, `(.L_x_19) ;  /* 0x0000000103407547 */ /* 0x000fea000b800000 */
[----:B------:R-:W1:Y:S08]  /*1420*/  LDC.64 R4, c[0x0][0xb10] ;  /* 0x0002c400ff047b82 */ /* 0x000e700000000a00 */
[----:B------:R-:W2:Y:S08]  /*1430*/  LDC.64 R2, c[0x0][0xb18] ;  /* 0x0002c600ff027b82 */ /* 0x000eb00000000a00 */
[----:B------:R-:W3:Y:S08]  /*1440*/  LDC R6, c[0x0][0xb20] ;  /* 0x0002c800ff067b82 */ /* 0x000ef00000000800 */
[----:B------:R-:W4:Y:S01]  /*1450*/  LDC R12, c[0x0][0xb0c] ;  /* 0x0002c300ff0c7b82 */ /* 0x000f220000000800 */
[----:B-1----:R-:W-:-:S05]  /*1460*/  IMAD.HI.U32 R4, R21, R4, RZ ;  /* 0x0000000415047227 */ /* 0x002fca00078e00ff */
[----:B------:R-:W-:Y:S01]  /*1470*/  SHF.R.U32.HI R4, RZ, R5, R4 ;  /* 0x00000005ff047219 */ /* 0x000fe20000011604 */
[----:B--2---:R-:W-:Y:S01]  /*1480*/  IMAD.HI.U32 R3, R20, R3, RZ ;  /* 0x0000000314037227 */ /* 0x004fe200078e00ff */
[----:B------:R-:W-:-:S04]  /*1490*/  ISETP.NE.AND P0, PT, R2, 0x1, PT ;  /* 0x000000010200780c */ /* 0x000fc80003f05270 */
[----:B---3--:R-:W-:-:S04]  /*14a0*/  SHF.R.U32.HI R3, RZ, R6, R3 ;  /* 0x00000006ff037219 */ /* 0x008fc80000011603 */
[----:B------:R-:W-:Y:S02]  /*14b0*/  SEL R3, R20, R3, !P0 ;  /* 0x0000000314037207 */ /* 0x000fe40004000000 */
[----:B----4-:R-:W-:-:S04]  /*14c0*/  ISETP.NE.AND P1, PT, R12, 0x1, PT ;  /* 0x000000010c00780c */ /* 0x010fc80003f25270 */
[----:B------:R-:W-:-:S05]  /*14d0*/  SEL R6, R21, R4, !P1 ;  /* 0x0000000415067207 */ /* 0x000fca0004800000 */
[----:B------:R-:W-:Y:S02]  /*14e0*/  IMAD.IADD R4, R3, 0x1, -R6 ;  /* 0x0000000103047824 */ /* 0x000fe400078e0a06 */
[----:B------:R-:W-:Y:S02]  /*14f0*/  IMAD.IADD R3, R6, 0x1, -R3 ;  /* 0x0000000106037824 */ /* 0x000fe400078e0a03 */
[----:B------:R-:W-:Y:S02]  /*1500*/  IMAD R21, R4, R12, R21 ;  /* 0x0000000c04157224 */ /* 0x000fe400078e0215 */
[----:B------:R-:W-:Y:S02]  /*1510*/  IMAD R20, R3, R2, R20 ;  /* 0x0000000203147224 */ /* 0x000fe400078e0214 */
.L_x_19:
[----:B------:R-:W-:Y:S05]  /*1520*/  BRA.U !UP1, `(.L_x_20) ;  /* 0x00000001090c7547 */ /* 0x000fea000b800000 */
[----:B------:R-:W-:Y:S01]  /*1530*/  UCGABAR_WAIT ;  /* 0x0000000000007dc7 */ /* 0x000fe20008000000 */
[----:B------:R-:W-:Y:S01]  /*1540*/  CCTL.IVALL ;  /* 0x00000000ff00798f */ /* 0x000fe20002000000 */
[----:B------:R-:W-:Y:S05]  /*1550*/  BRA `(.L_x_21) ;  /* 0x0000000000047947 */ /* 0x000fea0003800000 */
.L_x_20:
[----:B------:R-:W-:Y:S06]  /*1560*/  BAR.SYNC.DEFER_BLOCKING 0x0 ;  /* 0x0000000000007b1d */ /* 0x000fec0000010000 */
.L_x_21:
[----:B------:R-:W-:Y:S05]  /*1570*/  BRA.U UP2, `(.L_x_22) ;  /* 0x0000001502107547 */ /* 0x000fea000b800000 */
[----:B------:R-:W1:Y:S01]  /*1580*/  LDCU UR4, c[0x0][0x38c] ;  /* 0x00007180ff0477ac */ /* 0x000e620008000800 */
[----:B------:R-:W2:Y:S01]  /*1590*/  LDC R9, c[0x0][0x370] ;  /* 0x0000dc00ff097b82 */ /* 0x000ea20000000800 */
[C---:B------:R-:W-:Y:S01]  /*15a0*/  IMAD.SHL.U32 R17, R11.reuse, 0x40, RZ ;  /* 0x000000400b117824 */ /* 0x040fe200078e00ff */
[----:B------:R-:W-:Y:S01]  /*15b0*/  PLOP3.LUT P1, PT, PT, PT, UP5, 0x80, 0x8 ;  /* 0x000000000008781c */ /* 0x000fe20003f2f058 */
[----:B------:R-:W-:Y:S01]  /*15c0*/  HFMA2 R15, -RZ, RZ, 0, 5.9604644775390625e-08 ;  /* 0x00000001ff0f7431 */ /* 0x000fe200000001ff */
[----:B------:R-:W-:Y:S01]  /*15d0*/  UISETP.NE.AND UP1, UPT, UR10, URZ, UPT ;  /* 0x000000ff0a00728c */ /* 0x000fe2000bf25270 */
[----:B------:R-:W-:Y:S01]  /*15e0*/  HFMA2 R12, -RZ, RZ, 0, 0 ;  /* 0x00000000ff0c7431 */ /* 0x000fe200000001ff */
[----:B------:R-:W-:Y:S01]  /*15f0*/  ISETP.NE.AND P4, PT, R10, RZ, P5 ;  /* 0x000000ff0a00720c */ /* 0x000fe20002f85270 */
[----:B------:R-:W-:Y:S01]  /*1600*/  IMAD.SHL.U32 R16, R11, 0x80, RZ ;  /* 0x000000800b107824 */ /* 0x000fe200078e00ff */
[----:B------:R-:W3:Y:S01]  /*1610*/  LDC R0, c[0x0][0x374] ;  /* 0x0000dd00ff007b82 */ /* 0x000ee20000000800 */
[----:B------:R-:W-:Y:S01]  /*1620*/  PLOP3.LUT P1, PT, P1, PT, PT, 0x8, 0x80 ;  /* 0x000000000080781c */ /* 0x000fe20000f2e170 */
[----:B------:R-:W-:Y:S01]  /*1630*/  IMAD.MOV.U32 R14, RZ, RZ, RZ ;  /* 0x000000ffff0e7224 */ /* 0x000fe200078e00ff */
[----:B------:R-:W-:Y:S01]  /*1640*/  MOV R8, 0x1 ;  /* 0x0000000100087802 */ /* 0x000fe20000000f00 */
[----:B------:R-:W-:Y:S01]  /*1650*/  IMAD.MOV.U32 R10, RZ, RZ, RZ ;  /* 0x000000ffff0a7224 */ /* 0x000fe200078e00ff */
[----:B------:R-:W-:Y:S01]  /*1660*/  LOP3.LUT R17, R17, 0x40, RZ, 0xc0, !PT ;  /* 0x0000004011117812 */ /* 0x000fe200078ec0ff */
[----:B------:R-:W4:Y:S01]  /*1670*/  LDCU.64 UR14, c[0x0][0x348] ;  /* 0x00006900ff0e77ac */ /* 0x000f220008000a00 */
[----:B-1----:R-:W-:-:S02]  /*1680*/  UIADD3 UR5, UPT, UPT, UR4, 0x3f, URZ ;  /* 0x0000003f04057890 */ /* 0x002fc4000fffe0ff */
[----:B------:R-:W-:Y:S02]  /*1690*/  USEL UR22, UR6, 0x2, UP1 ;  /* 0x0000000206167887 */ /* 0x000fe40008800000 */
[----:B------:R-:W-:Y:S01]  /*16a0*/  USHF.R.S32.HI UR7, URZ, 0x1f, UR5 ;  /* 0x0000001fff077899 */ /* 0x000fe20008011405 */
[----:B------:R-:W-:-:S03]  /*16b0*/  UMOV UR23, URZ ;  /* 0x000000ff00177c82 */ /* 0x000fc60008000000 */
[----:B------:R-:W-:Y:S02]  /*16c0*/  ULEA.HI UR7, UR7, UR5, URZ, 0x6 ;  /* 0x0000000507077291 */ /* 0x000fe4000f8f30ff */
[----:B------:R-:W-:Y:S02]  /*16d0*/  UIADD3 UR5, UPT, UPT, UR4, -0x1, URZ ;  /* 0xffffffff04057890 */ /* 0x000fe4000fffe0ff */
[----:B------:R-:W-:Y:S02]  /*16e0*/  USHF.R.S32.HI UR7, URZ, 0x6, UR7 ;  /* 0x00000006ff077899 */ /* 0x000fe40008011407 */
[----:B------:R-:W-:Y:S02]  /*16f0*/  UISETP.GE.U32.AND UP2, UPT, UR5, -0x7f, UPT ;  /* 0xffffff810500788c */ /* 0x000fe4000bf46070 */
[----:B------:R-:W-:Y:S02]  /*1700*/  UISETP.LT.U32.AND UP0, UPT, UR7, 0x4, UPT ;  /* 0x000000040700788c */ /* 0x000fe4000bf01070 */
[----:B------:R-:W-:-:S02]  /*1710*/  UIADD3 UR4, UPT, UPT, UR4, 0x7e, URZ ;  /* 0x0000007e04047890 */ /* 0x000fc4000fffe0ff */
[----:B------:R-:W-:-:S04]  /*1720*/  USEL UR5, UR7, 0x4, UP0 ;  /* 0x0000000407057887 */ /* 0x000fc80008000000 */
[----:B------:R-:W-:Y:S02]  /*1730*/  UIADD3 UR21, UPT, UPT, UR5, -0x1, URZ ;  /* 0xffffffff05157890 */ /* 0x000fe4000fffe0ff */
[----:B------:R-:W-:Y:S02]  /*1740*/  @UP2 UIADD3 UR21, UPT, UPT, UR5, URZ, URZ ;  /* 0x000000ff05152290 */ /* 0x000fe4000fffe0ff */
[----:B------:R-:W-:Y:S02]  /*1750*/  UIADD3 UR29, UPT, UPT, UR7, -UR5, URZ ;  /* 0x80000005071d7290 */ /* 0x000fe4000fffe0ff */
[----:B------:R-:W-:Y:S02]  /*1760*/  UIADD3 UR13, UPT, UPT, UR21, 0x1, URZ ;  /* 0x00000001150d7890 */ /* 0x000fe4000fffe0ff */
[----:B--2-4-:R-:W-:-:S12]  /*1770*/  UIADD3 UR21, UPT, UPT, -UR21, URZ, URZ ;  /* 0x000000ff15157290 */ /* 0x014fd8000fffe1ff */
.L_x_42:
[----:B------:R-:W-:Y:S01]  /*1780*/  UISETP.NE.AND UP0, UPT, UR37, URZ, UPT ;  /* 0x000000ff2500728c */ /* 0x000fe2000bf05270 */
[----:B------:R-:W1:Y:S08]  /*1790*/  S2UR UR37, SR_CgaCtaId ;  /* 0x00000000002579c3 */ /* 0x000e700000008800 */
[----:B------:R-:W-:Y:S05]  /*17a0*/  BRA.U UP0, `(.L_x_23) ;  /* 0x0000000100347547 */ /* 0x000fea000b800000 */
[----:B------:R-:W2:Y:S01]  /*17b0*/  S2R R2, SR_CgaCtaId ;  /* 0x0000000000027919 */ /* 0x000ea20000008800 */
[----:B------:R-:W-:-:S04]  /*17c0*/  MOV R3, 0x400 ;  /* 0x0000040000037802 */ /* 0x000fc80000000f00 */
[----:B--2---:R-:W-:Y:S02]  /*17d0*/  LEA R3, R2, R3, 0x18 ;  /* 0x0000000302037211 */ /* 0x004fe400078ec0ff */
[----:B------:R-:W-:-:S03]  /*17e0*/  SHF.L.U32 R2, R8, 0x1f, RZ ;  /* 0x0000001f08027819 */ /* 0x000fc600000006ff */
[----:B------:R-:W-:-:S04]  /*17f0*/  IMAD R3, R10, 0x8, R3 ;  /* 0x000000080a037824 */ /* 0x000fc800078e0203 */
[----:B------:R-:W2:Y:S02]  /*1800*/  SYNCS.PHASECHK.TRANS64.TRYWAIT P0, [R3+URZ+0x100], R2 ;  /* 0x00010002030075a7 */ /* 0x000ea400080011ff */
[----:B--2---:R-:W-:Y:S05]  /*1810*/  @!P0 BRA `(.L_x_24) ;  /* 0x000000a000088947 */ /* 0x004fea0003800000 */
.L_x_185:
[----:B------:R-:W-:Y:S01]  /*1820*/  VIADD R10, R10, 0x1 ;  /* 0x000000010a0a7836 */ /* 0x000fe20000000000 */
[----:B------:R2:W-:Y:S04]  /*1830*/  SYNCS.ARRIVE.TRANS64.A1T0 RZ, [R3+URZ+0xf0], RZ ;  /* 0x0000f0ff03ff79a7 */ /* 0x0005e800081000ff */
[----:B------:R-:W-:-:S04]  /*1840*/  ISETP.NE.AND P0, PT, R10, 0x2, PT ;  /* 0x000000020a00780c */ /* 0x000fc80003f05270 */
[----:B------:R-:W-:Y:S02]  /*1850*/  SEL R10, R10, RZ, P0 ;  /* 0x000000ff0a0a7207 */ /* 0x000fe40000000000 */
[----:B--2---:R-:W-:-:S04]  /*1860*/  SEL R3, RZ, 0x1, P0 ;  /* 0x00000001ff037807 */ /* 0x004fc80000000000 */
[----:B------:R-:W-:-:S07]  /*1870*/  LOP3.LUT R8, R8, R3, RZ, 0x3c, !PT ;  /* 0x0000000308087212 */ /* 0x000fce00078e3cff */
.L_x_23:
[----:B------:R-:W-:Y:S01]  /*1880*/  UMOV UR6, 0x400 ;  /* 0x0000040000067882 */ /* 0x000fe20000000000 */
[----:B------:R-:W-:Y:S01]  /*1890*/  LEA.HI R3, R21, R21, RZ, 0x1 ;  /* 0x0000001515037211 */ /* 0x000fe200078f08ff */
[----:B-1----:R-:W-:Y:S01]  /*18a0*/  ULEA UR6, UR37, UR6, 0x18 ;  /* 0x0000000625067291 */ /* 0x002fe2000f8ec0ff */
[----:B------:R-:W-:Y:S01]  /*18b0*/  SHF.L.U32 R2, R15, 0x1f, RZ ;  /* 0x0000001f0f027819 */ /* 0x000fe200000006ff */
[----:B------:R-:W-:Y:S01]  /*18c0*/  UISETP.GE.U32.AND UP0, UPT, UR4, 0x7f, UPT ;  /* 0x0000007f0400788c */ /* 0x000fe2000bf06070 */
[----:B------:R-:W-:Y:S01]  /*18d0*/  R2UR UR35, R16 ;  /* 0x00000000102372ca */ /* 0x000fe200000e0000 */
[----:B------:R-:W-:Y:S01]  /*18e0*/  ULEA UR8, UR23, UR6, 0x3 ;  /* 0x0000000617087291 */ /* 0x000fe2000f8e18ff */
[----:B------:R-:W-:Y:S01]  /*18f0*/  IMAD.SHL.U32 R3, R3, 0x80, RZ ;  /* 0x0000008003037824 */ /* 0x000fe200078e00ff */
[----:B------:R-:W-:Y:S01]  /*1900*/  R2UR UR19, R17 ;  /* 0x00000000111372ca */ /* 0x000fe200000e0000 */
[----:B------:R-:W-:-:S03]  /*1910*/  UMOV UR30, URZ ;  /* 0x000000ff001e7c82 */ /* 0x000fc60008000000 */
[----:B------:R-:W-:-:S03]  /*1920*/  LOP3.LUT R3, R3, 0xffffff00, RZ, 0xc0, !PT ;  /* 0xffffff0003037812 */ /* 0x000fc600078ec0ff */
[----:B------:R1:W2:Y:S01]  /*1930*/  SYNCS.PHASECHK.TRANS64.TRYWAIT P0, [UR8+0x20], R2 ;  /* 0x00002002ff0075a7 */ /* 0x0002a20008001108 */
[----:B------:R-:W-:Y:S02]  /*1940*/  R2UR UR9, R3 ;  /* 0x00000000030972ca */ /* 0x000fe400000e0000 */
[----:B------:R-:W-:-:S11]  /*1950*/  R2UR UR8, R20 ;  /* 0x00000000140872ca */ /* 0x000fd600000e0000 */
[----:B------:R-:W-:Y:S02]  /*1960*/  ULOP3.LUT UR35, UR9, 0x80, UR35, 0xf8, !UPT ;  /* 0x0000008009237892 */ /* 0x000fe4000f8ef823 */
[----:B------:R-:W-:Y:S01]  /*1970*/  ULEA UR19, UR8, UR19, 0x7 ;  /* 0x0000001308137291 */ /* 0x000fe2000f8e38ff */
[----:B------:R-:W-:Y:S11]  /*1980*/  BRA.U !UP0, `(.L_x_25) ;  /* 0x0000000108f07547 */ /* 0x000ff6000b800000 */
[----:B------:R-:W-:Y:S01]  /*1990*/  UMOV UR31, UR21 ;  /* 0x00000015001f7c82 */ /* 0x000fe20008000000 */
[----:B------:R-:W-:Y:S01]  /*19a0*/  UMOV UR44, UR23 ;  /* 0x00000017002c7c82 */ /* 0x000fe20008000000 */
[----:B------:R-:W-:-:S05]  /*19b0*/  UMOV UR26, 0x20 ;  /* 0x00000020001a7882 */ /* 0x000fca0000000000 */
.L_x_31:
[----:B------:R-:W-:Y:S01]  /*19c0*/  ULEA UR33, UR44, UR6, 0x3 ;  /* 0x000000062c217291 */ /* 0x000fe2000f8e18ff */
[----:B------:R-:W-:Y:S01]  /*19d0*/  @P5 MOV R3, 0x18000 ;  /* 0x0001800000035802 */ /* 0x000fe20000000f00 */
[----:B-12---:R-:W-:Y:S10]  /*19e0*/  @P0 BRA `(.L_x_26) ;  /* 0x00000000000c0947 */ /* 0x006ff40003800000 */
[----:B------:R-:W-:-:S04]  /*19f0*/  SHF.L.U32 R5, R15, 0x1f, RZ ;  /* 0x0000001f0f057819 */ /* 0x000fc800000006ff */
[----:B------:R-:W2:Y:S02]  /*1a00*/  SYNCS.PHASECHK.TRANS64.TRYWAIT P0, [UR33+0x20], R5 ;  /* 0x00002005ff0075a7 */ /* 0x000ea40008001121 */
[----:B--2---:R-:W-:Y:S05]  /*1a10*/  @!P0 BRA `(.L_x_27) ;  /* 0x0000009c009c8947 */ /* 0x004fea0003800000 */
.L_x_26:
[----:B------:R2:W-:Y:S01]  /*1a20*/  @P5 SYNCS.ARRIVE.TRANS64 RZ, [UR33], R3 ;  /* 0x00000003ffff59a7 */ /* 0x0005e20008000021 */
[----:B------:R-:W-:Y:S02]  /*1a30*/  ULOP3.LUT UR8, UR22, 0x2, URZ, 0xfc, !UPT ;  /* 0x0000000216087892 */ /* 0x000fe4000f8efcff */
[----:B------:R-:W-:Y:S02]  /*1a40*/  UIADD3 UR31, UPT, UPT, UR31, 0x1, URZ ;  /* 0x000000011f1f7890 */ /* 0x000fe4000fffe0ff */
[----:B------:R-:W-:Y:S02]  /*1a50*/  UISETP.NE.AND UP0, UPT, UR8, 0x2, UPT ;  /* 0x000000020800788c */ /* 0x000fe4000bf05270 */
[----:B------:R-:W-:-:S07]  /*1a60*/  UISETP.NE.AND UP2, UPT, UR31, 0x1, UPT ;  /* 0x000000011f00788c */ /* 0x000fce000bf45270 */
[----:B------:R-:W-:Y:S05]  /*1a70*/  BRA.U UP0, `(.L_x_28) ;  /* 0x0000000100047547 */ /* 0x000fea000b800000 */
[----:B------:R-:W-:Y:S05]  /*1a80*/  BPT.TRAP 0x1 ;  /* 0x000000040000795c */ /* 0x000fea0000300000 */
.L_x_28:
[----:B------:R-:W-:Y:S04]  /*1a90*/  BSSY.RECONVERGENT B0, `(.L_x_29) ;  /* 0x0000003000007945 */ /* 0x000fe80003800200 */
[----:B------:R-:W-:Y:S05]  /*1aa0*/  @!P4 BRA `(.L_x_30) ;  /* 0x000000000004c947 */ /* 0x000fea0003800000 */
[----:B------:R-:W-:Y:S05]  /*1ab0*/  BPT.TRAP 0x1 ;  /* 0x000000040000795c */ /* 0x000fea0000300000 */
.L_x_30:
[----:B------:R-:W-:Y:S05]  /*1ac0*/  BSYNC.RECONVERGENT B0 ;  /* 0x0000000000007941 */ /* 0x000fea0003800200 */
.L_x_29:
[----:B------:R-:W-:Y:S02]  /*1ad0*/  UIADD3 UR23, UPT, UPT, UR44, 0x1, URZ ;  /* 0x000000012c177890 */ /* 0x000fe4000fffe0ff */
[----:B------:R-:W-:Y:S02]  /*1ae0*/  ULEA UR24, UR44, UR6, 0xf ;  /* 0x000000062c187291 */ /* 0x000fe4000f8e78ff */
[----:B------:R-:W-:Y:S02]  /*1af0*/  UISETP.NE.AND UP0, UPT, UR23, 0x4, UPT ;  /* 0x000000041700788c */ /* 0x000fe4000bf05270 */
[----:B------:R-:W-:Y:S02]  /*1b00*/  UIADD3 UR42, UP1, UPT, UR14, 0x80, URZ ;  /* 0x000000800e2a7890 */ /* 0x000fe4000ff3e0ff */
[----:B------:R-:W-:Y:S02]  /*1b10*/  USEL UR9, URZ, 0x1, UP0 ;  /* 0x00000001ff097887 */ /* 0x000fe40008000000 */
[----:B------:R-:W-:-:S02]  /*1b20*/  USEL UR23, UR23, URZ, UP0 ;  /* 0x000000ff17177287 */ /* 0x000fc40008000000 */
[----:B------:R-:W-:Y:S02]  /*1b30*/  UIADD3 UR40, UP0, UPT, UR14, 0x180, URZ ;  /* 0x000001800e287890 */ /* 0x000fe4000ff1e0ff */
[----:B------:R-:W-:Y:S01]  /*1b40*/  ULEA UR8, UR23, UR6, 0x3 ;  /* 0x0000000617087291 */ /* 0x000fe2000f8e18ff */
[----:B------:R-:W-:Y:S01]  /*1b50*/  LOP3.LUT R15, R15, UR9, RZ, 0x3c, !PT ;  /* 0x000000090f0f7c12 */ /* 0x000fe2000f8e3cff */
[----:B------:R-:W-:Y:S02]  /*1b60*/  UIADD3 UR34, UPT, UPT, UR26, -0x20, URZ ;  /* 0xffffffe01a227890 */ /* 0x000fe4000fffe0ff */
[----:B------:R-:W-:Y:S01]  /*1b70*/  ULOP3.LUT UR33, UR33, 0xfefffff8, URZ, 0xc0, !UPT ;  /* 0xfefffff821217892 */ /* 0x000fe2000f8ec0ff */
[----:B-1----:R-:W-:Y:S01]  /*1b80*/  SHF.L.U32 R2, R15, 0x1f, RZ ;  /* 0x0000001f0f027819 */ /* 0x002fe200000006ff */
[----:B------:R-:W-:Y:S02]  /*1b90*/  UIADD3.X UR43, UPT, UPT, URZ, UR15, URZ, UP1, !UPT ;  /* 0x0000000fff2b7290 */ /* 0x000fe40008ffe4ff */
[----:B------:R-:W-:Y:S01]  /*1ba0*/  UIADD3 UR32, UPT, UPT, UR24, 0x8400, URZ ;  /* 0x0000840018207890 */ /* 0x000fe2000fffe0ff */
[----:B------:R4:W1:Y:S01]  /*1bb0*/  SYNCS.PHASECHK.TRANS64.TRYWAIT P0, [UR8+0x20], R2 ;  /* 0x00002002ff0075a7 */ /* 0x0008620008001108 */
[----:B------:R-:W-:-:S02]  /*1bc0*/  ULEA UR8, UR44, UR6, 0xe ;  /* 0x000000062c087291 */ /* 0x000fc4000f8e70ff */
[----:B------:R-:W-:Y:S02]  /*1bd0*/  UIADD3 UR24, UPT, UPT, UR24, 0xc400, URZ ;  /* 0x0000c40018187890 */ /* 0x000fe4000fffe0ff */
[----:B------:R-:W-:Y:S02]  /*1be0*/  UIADD3.X UR41, UPT, UPT, URZ, UR15, URZ, UP0, !UPT ;  /* 0x0000000fff297290 */ /* 0x000fe400087fe4ff */
[----:B------:R-:W-:Y:S02]  /*1bf0*/  UIADD3 UR16, UPT, UPT, UR8, 0x28400, URZ ;  /* 0x0002840008107890 */ /* 0x000fe4000fffe0ff */
[----:B------:R-:W-:Y:S01]  /*1c00*/  UIADD3 UR8, UPT, UPT, UR8, 0x2a400, URZ ;  /* 0x0002a40008087890 */ /* 0x000fe2000fffe0ff */
[----:B------:R-:W-:Y:S01]  /*1c10*/  UMOV UR38, 0x0 ;  /* 0x0000000000267882 */ /* 0x000fe20000000000 */
[----:B------:R-:W-:Y:S01]  /*1c20*/  UMOV UR39, 0x10000000 ;  /* 0x1000000000277882 */ /* 0x000fe20000000000 */
[----:B------:R-:W-:Y:S01]  /*1c30*/  UMOV UR27, UR35 ;  /* 0x00000023001b7c82 */ /* 0x000fe20008000000 */
[----:B------:R-:W-:Y:S01]  /*1c40*/  UMOV UR28, UR36 ;  /* 0x00000024001c7c82 */ /* 0x000fe20008000000 */
[----:B------:R-:W-:Y:S01]  /*1c50*/  UMOV UR25, UR33 ;  /* 0x0000002100197c82 */ /* 0x000fe20008000000 */
[----:B------:R-:W-:Y:S01]  /*1c60*/  UMOV UR20, UR36 ;  /* 0x0000002400147c82 */ /* 0x000fe20008000000 */
[----:B------:R-:W-:Y:S01]  /*1c70*/  UMOV UR17, UR33 ;  /* 0x0000002100117c82 */ /* 0x000fe20008000000 */
[----:B------:R-:W-:Y:S01]  /*1c80*/  UMOV UR18, UR34 ;  /* 0x0000002200127c82 */ /* 0x000fe20008000000 */
[----:B------:R-:W-:Y:S01]  /*1c90*/  UTMALDG.3D.2CTA [UR32], [UR42], desc[UR38] ;  /* 0x000026202a0075b4 */ /* 0x000fe20008211000 */
[----:B------:R-:W-:Y:S01]  /*1ca0*/  UMOV UR10, UR26 ;  /* 0x0000001a000a7c82 */ /* 0x000fe20008000000 */
[----:B------:R-:W-:Y:S01]  /*1cb0*/  UMOV UR11, UR19 ;  /* 0x00000013000b7c82 */ /* 0x000fe20008000000 */
[----:B------:R-:W-:Y:S01]  /*1cc0*/  UMOV UR12, UR36 ;  /* 0x00000024000c7c82 */ /* 0x000fe20008000000 */
[----:B------:R-:W-:Y:S01]  /*1cd0*/  UMOV UR9, UR33 ;  /* 0x0000002100097c82 */ /* 0x000fe20008000000 */
[----:B------:R-:W-:Y:S01]  /*1ce0*/  UMOV UR30, UR13 ;  /* 0x0000000d001e7c82 */ /* 0x000fe20008000000 */
[----:B------:R-:W-:Y:S01]  /*1cf0*/  UMOV UR44, UR23 ;  /* 0x00000017002c7c82 */ /* 0x000fe20008000000 */
[----:B------:R2:W-:Y:S01]  /*1d00*/  UTMALDG.3D.2CTA [UR24], [UR42], desc[UR38] ;  /* 0x000026182a0075b4 */ /* 0x0005e20008211000 */
[----:B------:R4:W-:Y:S01]  /*1d10*/  UTMALDG.3D.2CTA [UR16], [UR40], desc[UR38] ;  /* 0x00002610280075b4 */ /* 0x0009e20008211000 */
[----:B------:R4:W-:Y:S01]  /*1d20*/  UTMALDG.3D.2CTA [UR8], [UR40], desc[UR38] ;  /* 0x00002608280075b4 */ /* 0x0009e20008211000 */
[----:B--2---:R-:W-:Y:S01]  /*1d30*/  UIADD3 UR26, UPT, UPT, UR26, 0x40, URZ ;  /* 0x000000401a1a7890 */ /* 0x004fe2000fffe0ff */
[----:B----4-:R-:W-:Y:S11]  /*1d40*/  BRA.U UP2, `(.L_x_31) ;  /* 0xfffffffd021c7547 */ /* 0x010ff6000b83ffff */
.L_x_25:
[----:B------:R-:W-:Y:S01]  /*1d50*/  ULEA UR8, UR23, UR6, 0x3 ;  /* 0x0000000617087291 */ /* 0x000fe2000f8e18ff */
[----:B-1----:R-:W-:Y:S01]  /*1d60*/  SHF.L.U32 R2, R15, 0x1f, RZ ;  /* 0x0000001f0f027819 */ /* 0x002fe200000006ff */
[----:B------:R-:W-:Y:S01]  /*1d70*/  @!P1 SYNCS.ARRIVE.TRANS64.A1T0 RZ, [UR6+0x88], RZ ;  /* 0x000088ffffff99a7 */ /* 0x000fe20008100006 */
[----:B------:R-:W-:-:S06]  /*1d80*/  UISETP.GT.AND UP0, UPT, UR7, UR5, UPT ;  /* 0x000000050700728c */ /* 0x000fcc000bf04270 */
[----:B--2---:R1:W2:Y:S03]  /*1d90*/  SYNCS.PHASECHK.TRANS64.TRYWAIT P0, [UR8+0x20], R2 ;  /* 0x00002002ff0075a7 */ /* 0x0042a60008001108 */
[----:B------:R-:W-:Y:S05]  /*1da0*/  BRA.U !UP0, `(.L_x_32) ;  /* 0x0000000108e87547 */ /* 0x000fea000b800000 */
[----:B------:R-:W-:Y:S01]  /*1db0*/  UIADD3 UR31, UPT, UPT, UR29, UR30, URZ ;  /* 0x0000001e1d1f7290 */ /* 0x000fe2000fffe0ff */
[----:B------:R-:W-:-:S11]  /*1dc0*/  UMOV UR44, UR23 ;  /* 0x00000017002c7c82 */ /* 0x000fd60008000000 */
.L_x_38:
[----:B------:R-:W-:Y:S01]  /*1dd0*/  ULEA UR33, UR44, UR6, 0x3 ;  /* 0x000000062c217291 */ /* 0x000fe2000f8e18ff */
[----:B--2---:R-:W-:Y:S01]  /*1de0*/  @P5 MOV R3, 0x18000 ;  /* 0x0001800000035802 */ /* 0x004fe20000000f00 */
[----:B-12---:R-:W-:Y:S10]  /*1df0*/  @P0 BRA `(.L_x_33) ;  /* 0x00000000000c0947 */ /* 0x006ff40003800000 */
[----:B------:R-:W-:-:S04]  /*1e00*/  SHF.L.U32 R5, R15, 0x1f, RZ ;  /* 0x0000001f0f057819 */ /* 0x000fc800000006ff */
[----:B------:R-:W2:Y:S02]  /*1e10*/  SYNCS.PHASECHK.TRANS64.TRYWAIT P0, [UR33+0x20], R5 ;  /* 0x00002005ff0075a7 */ /* 0x000ea40008001121 */
[----:B--2---:R-:W-:Y:S05]  /*1e20*/  @!P0 BRA `(.L_x_34) ;  /* 0x0000009800b08947 */ /* 0x004fea0003800000 */
.L_x_33:
[----:B------:R2:W-:Y:S01]  /*1e30*/  @P5 SYNCS.ARRIVE.TRANS64 RZ, [UR33], R3 ;  /* 0x00000003ffff59a7 */ /* 0x0005e20008000021 */
[----:B------:R-:W-:-:S04]  /*1e40*/  ULOP3.LUT UR8, UR22, 0x2, URZ, 0xfc, !UPT ;  /* 0x0000000216087892 */ /* 0x000fc8000f8efcff */
[----:B------:R-:W-:-:S09]  /*1e50*/  UISETP.NE.AND UP0, UPT, UR8, 0x2, UPT ;  /* 0x000000020800788c */ /* 0x000fd2000bf05270 */
[----:B------:R-:W-:Y:S05]  /*1e60*/  BRA.U UP0, `(.L_x_35) ;  /* 0x0000000100047547 */ /* 0x000fea000b800000 */
[----:B------:R-:W-:Y:S05]  /*1e70*/  BPT.TRAP 0x1 ;  /* 0x000000040000795c */ /* 0x000fea0000300000 */
.L_x_35:
[----:B------:R-:W-:Y:S04]  /*1e80*/  BSSY.RECONVERGENT B0, `(.L_x_36) ;  /* 0x0000003000007945 */ /* 0x000fe80003800200 */
[----:B------:R-:W-:Y:S05]  /*1e90*/  @!P4 BRA `(.L_x_37) ;  /* 0x000000000004c947 */ /* 0x000fea0003800000 */
[----:B------:R-:W-:Y:S05]  /*1ea0*/  BPT.TRAP 0x1 ;  /* 0x000000040000795c */ /* 0x000fea0000300000 */
.L_x_37:
[----:B------:R-:W-:Y:S05]  /*1eb0*/  BSYNC.RECONVERGENT B0 ;  /* 0x0000000000007941 */ /* 0x000fea0003800200 */
.L_x_36:
[----:B------:R-:W-:Y:S02]  /*1ec0*/  UIADD3 UR23, UPT, UPT, UR44, 0x1, URZ ;  /* 0x000000012c177890 */ /* 0x000fe4000fffe0ff */
[----:B------:R-:W-:Y:S02]  /*1ed0*/  ULEA UR24, UR44, UR6, 0xf ;  /* 0x000000062c187291 */ /* 0x000fe4000f8e78ff */
[----:B------:R-:W-:Y:S02]  /*1ee0*/  UISETP.NE.AND UP0, UPT, UR23, 0x4, UPT ;  /* 0x000000041700788c */ /* 0x000fe4000bf05270 */
[----:B------:R-:W-:Y:S02]  /*1ef0*/  UIADD3 UR42, UP1, UPT, UR14, 0x80, URZ ;  /* 0x000000800e2a7890 */ /* 0x000fe4000ff3e0ff */
[----:B------:R-:W-:Y:S02]  /*1f00*/  USEL UR9, URZ, 0x1, UP0 ;  /* 0x00000001ff097887 */ /* 0x000fe40008000000 */
[----:B------:R-:W-:-:S02]  /*1f10*/  USEL UR23, UR23, URZ, UP0 ;  /* 0x000000ff17177287 */ /* 0x000fc40008000000 */
[----:B------:R-:W-:Y:S02]  /*1f20*/  USHF.L.U32 UR34, UR30, 0x6, URZ ;  /* 0x000000061e227899 */ /* 0x000fe400080006ff */
[----:B------:R-:W-:Y:S01]  /*1f30*/  ULEA UR8, UR23, UR6, 0x3 ;  /* 0x0000000617087291 */ /* 0x000fe2000f8e18ff */
[----:B------:R-:W-:Y:S01]  /*1f40*/  LOP3.LUT R15, R15, UR9, RZ, 0x3c, !PT ;  /* 0x000000090f0f7c12 */ /* 0x000fe2000f8e3cff */
[----:B------:R-:W-:Y:S02]  /*1f50*/  UIADD3 UR40, UP0, UPT, UR14, 0x180, URZ ;  /* 0x000001800e287890 */ /* 0x000fe4000ff1e0ff */
[----:B------:R-:W-:Y:S01]  /*1f60*/  ULOP3.LUT UR33, UR33, 0xfefffff8, URZ, 0xc0, !UPT ;  /* 0xfefffff821217892 */ /* 0x000fe2000f8ec0ff */
[----:B-1----:R-:W-:Y:S01]  /*1f70*/  SHF.L.U32 R2, R15, 0x1f, RZ ;  /* 0x0000001f0f027819 */ /* 0x002fe200000006ff */
[----:B------:R-:W-:Y:S02]  /*1f80*/  UIADD3.X UR43, UPT, UPT, URZ, UR15, URZ, UP1, !UPT ;  /* 0x0000000fff2b7290 */ /* 0x000fe40008ffe4ff */
[----:B------:R-:W-:Y:S01]  /*1f90*/  UIADD3 UR32, UPT, UPT, UR24, 0x8400, URZ ;  /* 0x0000840018207890 */ /* 0x000fe2000fffe0ff */
[----:B------:R4:W1:Y:S01]  /*1fa0*/  SYNCS.PHASECHK.TRANS64.TRYWAIT P0, [UR8+0x20], R2 ;  /* 0x00002002ff0075a7 */ /* 0x0008620008001108 */
[----:B------:R-:W-:-:S02]  /*1fb0*/  ULEA UR8, UR44, UR6, 0xe ;  /* 0x000000062c087291 */ /* 0x000fc4000f8e70ff */
[----:B------:R-:W-:Y:S02]  /*1fc0*/  UIADD3 UR26, UPT, UPT, UR34, 0x20, URZ ;  /* 0x00000020221a7890 */ /* 0x000fe4000fffe0ff */
        /* <DEDUP_REMOVED lines=12> */
[----:B------:R4:W-:Y:S01]  /*2090*/  UTMALDG.3D.2CTA [UR32], [UR42], desc[UR38] ;  /* 0x000026202a0075b4 */ /* 0x0009e20008211000 */
[----:B------:R-:W-:Y:S01]  /*20a0*/  UMOV UR11, UR19 ;  /* 0x00000013000b7c82 */ /* 0x000fe20008000000 */
[----:B------:R-:W-:Y:S01]  /*20b0*/  UMOV UR12, UR36 ;  /* 0x00000024000c7c82 */ /* 0x000fe20008000000 */
[----:B------:R-:W-:Y:S01]  /*20c0*/  UMOV UR9, UR33 ;  /* 0x0000002100097c82 */ /* 0x000fe20008000000 */
[----:B------:R-:W-:Y:S01]  /*20d0*/  UMOV UR10, UR26 ;  /* 0x0000001a000a7c82 */ /* 0x000fe20008000000 */
[----:B------:R-:W-:Y:S01]  /*20e0*/  UIADD3 UR30, UPT, UPT, UR30, 0x1, URZ ;  /* 0x000000011e1e7890 */ /* 0x000fe2000fffe0ff */
[----:B------:R-:W-:Y:S01]  /*20f0*/  UMOV UR44, UR23 ;  /* 0x00000017002c7c82 */ /* 0x000fe20008000000 */
[----:B------:R4:W-:Y:S02]  /*2100*/  UTMALDG.3D.2CTA [UR24], [UR42], desc[UR38] ;  /* 0x000026182a0075b4 */ /* 0x0009e40008211000 */
[----:B------:R-:W-:Y:S01]  /*2110*/  UISETP.NE.AND UP0, UPT, UR30, UR31, UPT ;  /* 0x0000001f1e00728c */ /* 0x000fe2000bf05270 */
[----:B------:R4:W-:Y:S01]  /*2120*/  UTMALDG.3D.2CTA [UR16], [UR40], desc[UR38] ;  /* 0x00002610280075b4 */ /* 0x0009e20008211000 */
[----:B------:R4:W-:Y:S07]  /*2130*/  UTMALDG.3D.2CTA [UR8], [UR40], desc[UR38] ;  /* 0x00002608280075b4 */ /* 0x0009ee0008211000 */
[----:B----4-:R-:W-:Y:S05]  /*2140*/  BRA.U UP0, `(.L_x_38) ;  /* 0xfffffffd00207547 */ /* 0x010fea000b83ffff */
.L_x_32:
[----:B-1----:R-:W-:Y:S01]  /*2150*/  LEA R2, R14, UR6, 0x3 ;  /* 0x000000060e027c11 */ /* 0x002fe2000f8e18ff */
[----:B------:R-:W-:Y:S01]  /*2160*/  NOP ;  /* 0x0000000000007918 */ /* 0x000fe20000000000 */
[----:B--2---:R-:W-:Y:S02]  /*2170*/  SHF.L.U32 R3, R12, 0x1f, RZ ;  /* 0x0000001f0c037819 */ /* 0x004fe400000006ff */
[----:B------:R-:W-:Y:S02]  /*2180*/  LEA R4, R14, UR6, 0x4 ;  /* 0x000000060e047c11 */ /* 0x000fe4000f8e20ff */
[----:B------:R-:W1:Y:S02]  /*2190*/  SYNCS.PHASECHK.TRANS64.TRYWAIT P0, [R2+URZ+0x90], R3 ;  /* 0x00009003020075a7 */ /* 0x000e6400080011ff */
[----:B-1----:R-:W-:Y:S05]  /*21a0*/  @!P0 BRA `(.L_x_39) ;  /* 0x0000009400e88947 */ /* 0x002fea0003800000 */
.L_x_188:
[----:B------:R-:W2:Y:S01]  /*21b0*/  LDS.128 R4, [R4+0x120] ;  /* 0x0001200004047984 */ /* 0x000ea20000000c00 */
[----:B------:R-:W-:Y:S01]  /*21c0*/  ISETP.GE.AND P0, PT, R26, 0x1, PT ;  /* 0x000000011a00780c */ /* 0x000fe20003f06270 */
[----:B-1----:R-:W-:Y:S01]  /*21d0*/  VIADD R2, R2, 0xa0 ;  /* 0x000000a002027836 */ /* 0x002fe20000000000 */
[----:B------:R-:W-:Y:S01]  /*21e0*/  @!PT LDS RZ, [RZ] ;  /* 0x00000000fffff984 */ /* 0x000fe20000000800 */
[----:B------:R-:W-:Y:S01]  /*21f0*/  @!PT LDS RZ, [RZ] ;  /* 0x00000000fffff984 */ /* 0x000fe20000000800 */
[----:B------:R-:W-:Y:S01]  /*2200*/  @!PT LDS RZ, [RZ] ;  /* 0x00000000fffff984 */ /* 0x000fe20000000800 */
[----:B------:R-:W-:Y:S01]  /*2210*/  @!PT LDS RZ, [RZ] ;  /* 0x00000000fffff984 */ /* 0x000fe20000000800 */
[----:B------:R1:W-:Y:S06]  /*2220*/  MEMBAR.ALL.CTA ;  /* 0x0000000000007992 */ /* 0x0003ec0000008000 */
[----:B-1----:R-:W1:Y:S01]  /*2230*/  FENCE.VIEW.ASYNC.S ;  /* 0x00000000000073c6 */ /* 0x002e620000000000 */
[----:B------:R-:W-:-:S04]  /*2240*/  PRMT R2, RZ, 0x654, R2 ;  /* 0x00000654ff027816 */ /* 0x000fc80000000002 */
[----:B-1----:R1:W-:Y:S01]  /*2250*/  SYNCS.ARRIVE.TRANS64.RED.A1T0 RZ, [R2+URZ], RZ ;  /* 0x000000ff02ff79a7 */ /* 0x0023e200081004ff */
[----:B--2---:R-:W-:-:S13]  /*2260*/  LOP3.LUT P2, RZ, R6, 0x1, RZ, 0xc0, !PT ;  /* 0x0000000106ff7812 */ /* 0x004fda000784c0ff */
[----:B------:R-:W-:Y:S01]  /*2270*/  @P2 SHF.R.U32.HI R3, RZ, 0x10, R5 ;  /* 0x00000010ff032819 */ /* 0x000fe20000011605 */
[----:B------:R-:W-:Y:S01]  /*2280*/  VOTEU.ANY UP0, P2 ;  /* 0x0000000000ff7886 */ /* 0x000fe20001000100 */
[----:B------:R-:W-:Y:S02]  /*2290*/  @P2 MOV R13, R4 ;  /* 0x00000004000d2202 */ /* 0x000fe40000000f00 */
[----:B------:R-:W-:Y:S02]  /*22a0*/  @P2 R2UR.BROADCAST UR8, R3 ;  /* 0x00000000030822ca */ /* 0x000fe400008e0000 */
[----:B------:R-:W-:-:S11]  /*22b0*/  @P2 LOP3.LUT R11, R5, 0xffff, RZ, 0xc0, !PT ;  /* 0x0000ffff050b2812 */ /* 0x000fd600078ec0ff */
[----:B------:R-:W-:Y:S01]  /*22c0*/  @UP0 UMOV UR36, UR8 ;  /* 0x0000000800240c82 */ /* 0x000fe20008000000 */
[----:B-1----:R-:W-:Y:S05]  /*22d0*/  @!P0 BRA `(.L_x_40) ;  /* 0x0000000000b88947 */ /* 0x002fea0003800000 */
[----:B------:R-:W3:Y:S01]  /*22e0*/  LDC.64 R4, c[0x0][0xb18] ;  /* 0x0002c600ff047b82 */ /* 0x000ee20000000a00 */
[----:B------:R-:W-:-:S07]  /*22f0*/  ISETP.NE.AND P3, PT, R26, 0x1, PT ;  /* 0x000000011a00780c */ /* 0x000fce0003f65270 */
[----:B------:R-:W1:Y:S08]  /*2300*/  LDC.64 R6, c[0x0][0xb10] ;  /* 0x0002c400ff067b82 */ /* 0x000e700000000a00 */
[----:B------:R-:W2:Y:S08]  /*2310*/  LDC R18, c[0x0][0xb20] ;  /* 0x0002c800ff127b82 */ /* 0x000eb00000000800 */
[----:B------:R-:W4:Y:S01]  /*2320*/  LDC R20, c[0x0][0xb0c] ;  /* 0x0002c300ff147b82 */ /* 0x000f220000000800 */
[----:B---3--:R-:W-:Y:S01]  /*2330*/  IMAD.HI.U32 R19, R0, R5, RZ ;  /* 0x0000000500137227 */ /* 0x008fe200078e00ff */
[----:B------:R-:W-:-:S03]  /*2340*/  ISETP.NE.AND P0, PT, R4, 0x1, PT ;  /* 0x000000010400780c */ /* 0x000fc60003f05270 */
[----:B------:R-:W-:-:S03]  /*2350*/  IMAD.HI.U32 R5, R11, R5, RZ ;  /* 0x000000050b057227 */ /* 0x000fc600078e00ff */
[----:B------:R-:W3:Y:S01]  /*2360*/  LDC.64 R2, c[0x0][0xb28] ;  /* 0x0002ca00ff027b82 */ /* 0x000ee20000000a00 */
[----:B-1----:R-:W-:-:S04]  /*2370*/  IMAD.HI.U32 R22, R9, R6, RZ ;  /* 0x0000000609167227 */ /* 0x002fc800078e00ff */
[----:B------:R-:W-:Y:S01]  /*2380*/  IMAD.HI.U32 R24, R13, R6, RZ ;  /* 0x000000060d187227 */ /* 0x000fe200078e00ff */
[----:B------:R-:W-:Y:S02]  /*2390*/  SHF.R.U32.HI R22, RZ, R7, R22 ;  /* 0x00000007ff167219 */ /* 0x000fe40000011616 */
[-C--:B--2---:R-:W-:Y:S02]  /*23a0*/  SHF.R.U32.HI R19, RZ, R18.reuse, R19 ;  /* 0x00000012ff137219 */ /* 0x084fe40000011613 */
[----:B------:R-:W-:Y:S02]  /*23b0*/  SHF.R.U32.HI R18, RZ, R18, R5 ;  /* 0x00000012ff127219 */ /* 0x000fe40000011605 */
[----:B------:R-:W-:Y:S02]  /*23c0*/  SEL R19, R0, R19, !P0 ;  /* 0x0000001300137207 */ /* 0x000fe40004000000 */
[----:B------:R-:W-:Y:S02]  /*23d0*/  SHF.R.U32.HI R24, RZ, R7, R24 ;  /* 0x00000007ff187219 */ /* 0x000fe40000011618 */
[----:B----4-:R-:W-:-:S02]  /*23e0*/  ISETP.NE.AND P1, PT, R20, 0x1, PT ;  /* 0x000000011400780c */ /* 0x010fc40003f25270 */
[----:B------:R-:W-:Y:S02]  /*23f0*/  SEL R5, R11, R18, !P0 ;  /* 0x000000120b057207 */ /* 0x000fe40004000000 */
[----:B------:R-:W-:Y:S02]  /*2400*/  SEL R21, R9, R22, !P1 ;  /* 0x0000001609157207 */ /* 0x000fe40004800000 */
[----:B------:R-:W-:Y:S01]  /*2410*/  SEL R7, R13, R24, !P1 ;  /* 0x000000180d077207 */ /* 0x000fe20004800000 */
[----:B---3--:R-:W-:-:S04]  /*2420*/  IMAD.HI.U32 R22, R19, R2, RZ ;  /* 0x0000000213167227 */ /* 0x008fc800078e00ff */
[----:B------:R-:W-:Y:S01]  /*2430*/  IMAD.HI.U32 R6, R21, R2, RZ ;  /* 0x0000000215067227 */ /* 0x000fe200078e00ff */
[----:B------:R-:W-:-:S04]  /*2440*/  @P3 SHF.R.U32.HI R19, RZ, R3, R22 ;  /* 0x00000003ff133219 */ /* 0x000fc80000011616 */
        /* <DEDUP_REMOVED lines=8> */
[----:B------:R-:W-:-:S04]  /*24d0*/  @!P0 IMAD.HI.U32 R18, R7, R2, RZ ;  /* 0x0000000207128227 */ /* 0x000fc800078e00ff */
[----:B------:R-:W-:Y:S01]  /*24e0*/  IMAD.MOV R2, RZ, RZ, -R6 ;  /* 0x000000ffff027224 */ /* 0x000fe200078e0a06 */
[----:B------:R-:W-:-:S03]  /*24f0*/  @!P0 SHF.R.U32.HI R18, RZ, R3, R18 ;  /* 0x00000003ff128219 */ /* 0x000fc60000011612 */
[----:B------:R-:W-:Y:S01]  /*2500*/  IMAD R2, R26, R2, R5 ;  /* 0x000000021a027224 */ /* 0x000fe200078e0205 */
[----:B------:R-:W-:Y:S02]  /*2510*/  @!P0 SEL R3, R7, R18, !P3 ;  /* 0x0000001207038207 */ /* 0x000fe40005800000 */
[----:B------:R-:W-:-:S03]  /*2520*/  IADD3 R18, PT, PT, -R5, RZ, RZ ;  /* 0x000000ff05127210 */ /* 0x000fc60007ffe1ff */
[--C-:B------:R-:W-:Y:S02]  /*2530*/  @!P0 IMAD.IADD R6, R6, 0x1, -R3.reuse ;  /* 0x0000000106068824 */ /* 0x100fe400078e0a03 */
[----:B------:R-:W-:Y:S01]  /*2540*/  @!P0 IMAD R3, R2, R21, R3 ;  /* 0x0000001502038224 */ /* 0x000fe200078e0203 */
[----:B------:R-:W-:Y:S01]  /*2550*/  IADD3 R2, PT, PT, -R7, RZ, RZ ;  /* 0x000000ff07027210 */ /* 0x000fe20007ffe1ff */
[----:B------:R-:W-:Y:S02]  /*2560*/  @!P0 IMAD R5, R26, R6, R7 ;  /* 0x000000061a058224 */ /* 0x000fe400078e0207 */
[----:B------:R-:W-:Y:S02]  /*2570*/  IMAD R11, R4, R18, R11 ;  /* 0x00000012040b7224 */ /* 0x000fe400078e020b */
[----:B------:R-:W-:Y:S02]  /*2580*/  @!P0 IMAD.MOV.U32 R7, RZ, RZ, R3 ;  /* 0x000000ffff078224 */ /* 0x000fe400078e0003 */
[----:B------:R-:W-:-:S02]  /*2590*/  IMAD R2, R20, R2, R13 ;  /* 0x0000000214027224 */ /* 0x000fc400078e020d */
[----:B------:R-:W-:Y:S02]  /*25a0*/  IMAD R11, R5, R4, R11 ;  /* 0x00000004050b7224 */ /* 0x000fe400078e020b */
[----:B------:R-:W-:Y:S02]  /*25b0*/  IMAD R13, R7, R20, R2 ;  /* 0x00000014070d7224 */ /* 0x000fe400078e0202 */
.L_x_40:
[----:B------:R-:W1:Y:S02]  /*25c0*/  LDCU UR8, c[0x0][0xb30] ;  /* 0x00016600ff0877ac */ /* 0x000e640008000800 */
[----:B-1----:R-:W-:-:S09]  /*25d0*/  UISETP.NE.AND UP0, UPT, UR8, 0x1, UPT ;  /* 0x000000010800788c */ /* 0x002fd2000bf05270 */
[----:B------:R-:W-:Y:S05]  /*25e0*/  BRA.U UP0, `(.L_x_41) ;  /* 0x0000000100407547 */ /* 0x000fea000b800000 */
[----:B------:R-:W1:Y:S08]  /*25f0*/  LDC.64 R4, c[0x0][0xb10] ;  /* 0x0002c400ff047b82 */ /* 0x000e700000000a00 */
[----:B------:R-:W2:Y:S08]  /*2600*/  LDC.64 R2, c[0x0][0xb18] ;  /* 0x0002c600ff027b82 */ /* 0x000eb00000000a00 */
[----:B------:R-:W4:Y:S08]  /*2610*/  LDC R6, c[0x0][0xb20] ;  /* 0x0002c800ff067b82 */ /* 0x000f300000000800 */
[----:B------:R-:W3:Y:S01]  /*2620*/  LDC R18, c[0x0][0xb0c] ;  /* 0x0002c300ff127b82 */ /* 0x000ee20000000800 */
[----:B-1----:R-:W-:-:S05]  /*2630*/  IMAD.HI.U32 R4, R13, R4, RZ ;  /* 0x000000040d047227 */ /* 0x002fca00078e00ff */
[----:B------:R-:W-:Y:S01]  /*2640*/  SHF.R.U32.HI R4, RZ, R5, R4 ;  /* 0x00000005ff047219 */ /* 0x000fe20000011604 */
[----:B--2---:R-:W-:Y:S01]  /*2650*/  IMAD.HI.U32 R3, R11, R3, RZ ;  /* 0x000000030b037227 */ /* 0x004fe200078e00ff */
[----:B------:R-:W-:-:S04]  /*2660*/  ISETP.NE.AND P0, PT, R2, 0x1, PT ;  /* 0x000000010200780c */ /* 0x000fc80003f05270 */
[----:B----4-:R-:W-:-:S04]  /*2670*/  SHF.R.U32.HI R6, RZ, R6, R3 ;  /* 0x00000006ff067219 */ /* 0x010fc80000011603 */
[----:B------:R-:W-:Y:S02]  /*2680*/  SEL R3, R11, R6, !P0 ;  /* 0x000000060b037207 */ /* 0x000fe40004000000 */
[----:B---3--:R-:W-:-:S04]  /*2690*/  ISETP.NE.AND P1, PT, R18, 0x1, PT ;  /* 0x000000011200780c */ /* 0x008fc80003f25270 */
[----:B------:R-:W-:-:S05]  /*26a0*/  SEL R4, R13, R4, !P1 ;  /* 0x000000040d047207 */ /* 0x000fca0004800000 */
[----:B------:R-:W-:Y:S02]  /*26b0*/  IMAD.IADD R5, R3, 0x1, -R4 ;  /* 0x0000000103057824 */ /* 0x000fe400078e0a04 */
[----:B------:R-:W-:Y:S02]  /*26c0*/  IMAD.IADD R3, R4, 0x1, -R3 ;  /* 0x0000000104037824 */ /* 0x000fe400078e0a03 */
[----:B------:R-:W-:Y:S02]  /*26d0*/  IMAD R13, R5, R18, R13 ;  /* 0x00000012050d7224 */ /* 0x000fe400078e020d */
[----:B------:R-:W-:-:S07]  /*26e0*/  IMAD R11, R3, R2, R11 ;  /* 0x00000002030b7224 */ /* 0x000fce00078e020b */
.L_x_41:
[----:B------:R-:W-:Y:S01]  /*26f0*/  VIADD R14, R14, 0x1 ;  /* 0x000000010e0e7836 */ /* 0x000fe20000000000 */
[----:B------:R-:W-:Y:S01]  /*2700*/  PLOP3.LUT P1, PT, PT, PT, PT, 0x80, 0x8 ;  /* 0x000000000008781c */ /* 0x000fe20003f2f070 */
[----:B------:R-:W-:Y:S02]  /*2710*/  IMAD.IADD R21, R13, 0x1, R68 ;  /* 0x000000010d157824 */ /* 0x000fe400078e0244 */
[----:B------:R-:W-:Y:S01]  /*2720*/  IMAD.IADD R20, R11, 0x1, R66 ;  /* 0x000000010b147824 */ /* 0x000fe200078e0242 */
[----:B------:R-:W-:-:S04]  /*2730*/  ISETP.NE.AND P0, PT, R14, 0x2, PT ;  /* 0x000000020e00780c */ /* 0x000fc80003f05270 */
[----:B------:R-:W-:Y:S02]  /*2740*/  SEL R3, RZ, 0x1, P0 ;  /* 0x00000001ff037807 */ /* 0x000fe40000000000 */
[----:B------:R-:W-:Y:S02]  /*2750*/  SEL R14, R14, RZ, P0 ;  /* 0x000000ff0e0e7207 */ /* 0x000fe40000000000 */
[----:B------:R-:W-:Y:S01]  /*2760*/  LOP3.LUT R12, R12, R3, RZ, 0x3c, !PT ;  /* 0x000000030c0c7212 */ /* 0x000fe200078e3cff */
[----:B------:R-:W-:Y:S06]  /*2770*/  @P2 BRA `(.L_x_42) ;  /* 0xfffffff000002947 */ /* 0x000fec000383ffff */
[----:B------:R-:W-:Y:S01]  /*2780*/  UIADD3 UR6, UPT, UPT, UR6, 0x20, URZ ;  /* 0x0000002006067890 */ /* 0x000fe2000fffe0ff */
[----:B------:R-:W-:-:S03]  /*2790*/  SHF.L.U32 R3, R15, 0x1f, RZ ;  /* 0x0000001f0f037819 */ /* 0x000fc600000006ff */
[----:B------:R-:W-:-:S09]  /*27a0*/  ULEA UR4, UR23, UR6, 0x3 ;  /* 0x0000000617047291 */ /* 0x000fd2000f8e18ff */
[----:B------:R-:W1:Y:S02]  /*27b0*/  SYNCS.PHASECHK.TRANS64.TRYWAIT P0, [UR4], R3 ;  /* 0x00000003ff0075a7 */ /* 0x000e640008001104 */
[----:B-1----:R-:W-:Y:S05]  /*27c0*/  @!P0 BRA `(.L_x_43) ;  /* 0x0000009000748947 */ /* 0x002fea0003800000 */
.L_x_190:
[----:B------:R-:W-:-:S04]  /*27d0*/  UIADD3 UR5, UPT, UPT, UR23, 0x1, URZ ;  /* 0x0000000117057890 */ /* 0x000fc8000fffe0ff */
[----:B------:R-:W-:-:S04]  /*27e0*/  UISETP.NE.AND UP0, UPT, UR5, 0x4, UPT ;  /* 0x000000040500788c */ /* 0x000fc8000bf05270 */
[----:B------:R-:W-:Y:S02]  /*27f0*/  USEL UR7, URZ, 0x1, UP0 ;  /* 0x00000001ff077887 */ /* 0x000fe40008000000 */
[----:B------:R-:W-:-:S04]  /*2800*/  USEL UR5, UR5, URZ, UP0 ;  /* 0x000000ff05057287 */ /* 0x000fc80008000000 */
[----:B------:R-:W-:Y:S01]  /*2810*/  ULEA UR4, UR5, UR6, 0x3 ;  /* 0x0000000605047291 */ /* 0x000fe2000f8e18ff */
[----:B------:R-:W-:-:S04]  /*2820*/  LOP3.LUT R2, R15, UR7, RZ, 0x3c, !PT ;  /* 0x000000070f027c12 */ /* 0x000fc8000f8e3cff */
[----:B-1----:R-:W-:-:S04]  /*2830*/  SHF.L.U32 R3, R2, 0x1f, RZ ;  /* 0x0000001f02037819 */ /* 0x002fc800000006ff */
[----:B------:R-:W1:Y:S02]  /*2840*/  SYNCS.PHASECHK.TRANS64.TRYWAIT P0, [UR4], R3 ;  /* 0x00000003ff0075a7 */ /* 0x000e640008001104 */
[----:B-1----:R-:W-:Y:S05]  /*2850*/  @!P0 BRA `(.L_x_44) ;  /* 0x0000009000688947 */ /* 0x002fea0003800000 */
.L_x_192:
        /* <DEDUP_REMOVED lines=9> */
.L_x_194:
[----:B------:R-:W-:-:S04]  /*28f0*/  UIADD3 UR5, UPT, UPT, UR5, 0x1, URZ ;  /* 0x0000000105057890 */ /* 0x000fc8000fffe0ff */
[----:B------:R-:W-:-:S04]  /*2900*/  UISETP.NE.AND UP0, UPT, UR5, 0x4, UPT ;  /* 0x000000040500788c */ /* 0x000fc8000bf05270 */
[----:B------:R-:W-:Y:S02]  /*2910*/  USEL UR4, URZ, 0x1, UP0 ;  /* 0x00000001ff047887 */ /* 0x000fe40008000000 */
[----:B------:R-:W-:-:S04]  /*2920*/  USEL UR5, UR5, URZ, UP0 ;  /* 0x000000ff05057287 */ /* 0x000fc80008000000 */
[----:B------:R-:W-:Y:S01]  /*2930*/  ULEA UR5, UR5, UR6, 0x3 ;  /* 0x0000000605057291 */ /* 0x000fe2000f8e18ff */
[----:B-1----:R-:W-:-:S04]  /*2940*/  LOP3.LUT R3, R2, UR4, RZ, 0x3c, !PT ;  /* 0x0000000402037c12 */ /* 0x002fc8000f8e3cff */
[----:B------:R-:W-:Y:S01]  /*2950*/  SHF.L.U32 R3, R3, 0x1f, RZ ;  /* 0x0000001f03037819 */ /* 0x000fe200000006ff */
[----:B---3--:R-:W-:-:S07]  /*2960*/  IMAD.U32 R0, RZ, RZ, UR5 ;  /* 0x00000005ff007e24 */ /* 0x008fce000f8e00ff */
.L_x_46:
[----:B-1----:R1:W2:Y:S02]  /*2970*/  SYNCS.PHASECHK.TRANS64.TRYWAIT P0, [R0+URZ], R3 ;  /* 0x00000003000075a7 */ /* 0x0022a400080011ff */
[----:B--2---:R-:W-:Y:S05]  /*2980*/  @!P0 NANOSLEEP.SYNCS 0x989680 ;  /* 0x009896800000895d */ /* 0x004fea0003900000 */
[----:B------:R-:W2:Y:S02]  /*2990*/  @!P0 SYNCS.PHASECHK.TRANS64 P0, [R0+URZ], R3 ;  /* 0x00000003000085a7 */ /* 0x000ea400080010ff */
[----:B--2---:R-:W-:Y:S05]  /*29a0*/  @P0 EXIT ;  /* 0x000000000000094d */ /* 0x004fea0003800000 */
[----:B------:R-:W-:Y:S05]  /*29b0*/  BRA `(.L_x_46) ;  /* 0xfffffffc00ec7947 */ /* 0x000fea000383ffff */
.L_x_22:
[----:B------:R-:W-:-:S04]  /*29c0*/  UISETP.NE.AND UP1, UPT, UR37, URZ, UPT ;  /* 0x000000ff2500728c */ /* 0x000fc8000bf25270 */
[----:B------:R-:W-:-:S09]  /*29d0*/  UISETP.NE.OR UP1, UPT, UR10, 0x1, UP1 ;  /* 0x000000010a00788c */ /* 0x000fd20008f25670 */
[----:B------:R-:W-:Y:S05]  /*29e0*/  BRA.U UP1, `(.L_x_47) ;  /* 0x00000005014c7547 */ /* 0x000fea000b800000 */
[----:B------:R-:W-:Y:S01]  /*29f0*/  HFMA2 R11, -RZ, RZ, 0, 0 ;  /* 0x00000000ff0b7431 */ /* 0x000fe200000001ff */
[----:B------:R-:W-:Y:S01]  /*2a00*/  ISETP.GE.U32.AND P2, PT, R10, 0x2, PT ;  /* 0x000000020a00780c */ /* 0x000fe20003f46070 */
[----:B------:R-:W-:Y:S01]  /*2a10*/  IMAD.MOV.U32 R12, RZ, RZ, 0x1 ;  /* 0x00000001ff0c7424 */ /* 0x000fe200078e00ff */
[----:B------:R-:W-:Y:S01]  /*2a20*/  CS2R R8, SRZ ;  /* 0x0000000000087805 */ /* 0x000fe2000001ff00 */
[----:B------:R-:W-:Y:S01]  /*2a30*/  IMAD.MOV.U32 R3, RZ, RZ, RZ ;  /* 0x000000ffff037224 */ /* 0x000fe200078e00ff */
[----:B------:R-:W-:Y:S01]  /*2a40*/  UMOV UR4, 0x400 ;  /* 0x0000040000047882 */ /* 0x000fe20000000000 */
[----:B------:R-:W-:Y:S01]  /*2a50*/  UMOV UR6, URZ ;  /* 0x000000ff00067c82 */ /* 0x000fe20008000000 */
[----:B------:R-:W-:-:S12]  /*2a60*/  ULEA UR37, UR37, UR4, 0x18 ;  /* 0x0000000425257291 */ /* 0x000fd8000f8ec0ff */
.L_x_51:
[----:B------:R-:W-:Y:S02]  /*2a70*/  LEA R0, R3, UR37, 0x3 ;  /* 0x0000002503007c11 */ /* 0x000fe4000f8e18ff */
[----:B------:R-:W-:-:S03]  /*2a80*/  SHF.L.U32 R5, R8, 0x1f, RZ ;  /* 0x0000001f08057819 */ /* 0x000fc600000006ff */
[----:B------:R-:W-:Y:S01]  /*2a90*/  VIADD R4, R0, 0x100 ;  /* 0x0000010000047836 */ /* 0x000fe20000000000 */
[----:B------:R-:W1:Y:S02]  /*2aa0*/  SYNCS.PHASECHK.TRANS64.TRYWAIT P0, [R0+URZ+0xf0], R5 ;  /* 0x0000f005000075a7 */ /* 0x000e6400080011ff */
[----:B-1----:R-:W-:Y:S05]  /*2ab0*/  @!P0 BRA `(.L_x_48) ;  /* 0x0000009000008947 */ /* 0x002fea0003800000 */
.L_x_195:
[----:B------:R-:W-:Y:S01]  /*2ac0*/  ULEA UR5, UR6, UR37, 0x3 ;  /* 0x0000002506057291 */ /* 0x000fe2000f8e18ff */
[----:B------:R-:W-:Y:S01]  /*2ad0*/  PRMT R4, RZ, 0x654, R4 ;  /* 0x00000654ff047816 */ /* 0x000fe20000000004 */
[----:B-1----:R-:W-:Y:S01]  /*2ae0*/  @!P2 IMAD.MOV.U32 R5, RZ, RZ, 0x10 ;  /* 0x00000010ff05a424 */ /* 0x002fe200078e00ff */
[----:B------:R-:W-:Y:S01]  /*2af0*/  SHF.L.U32 R7, R12, 0x1f, RZ ;  /* 0x0000001f0c077819 */ /* 0x000fe200000006ff */
[----:B------:R-:W-:Y:S01]  /*2b00*/  UIADD3 UR4, UPT, UPT, UR5, 0x90, URZ ;  /* 0x0000009005047890 */ /* 0x000fe2000fffe0ff */
[----:B------:R1:W-:Y:S05]  /*2b10*/  SYNCS.ARRIVE.TRANS64.RED.A1T0 RZ, [R4+URZ], RZ ;  /* 0x000000ff04ff79a7 */ /* 0x0003ea00081004ff */
[----:B------:R-:W-:Y:S01]  /*2b20*/  IMAD.U32 R13, RZ, RZ, UR4 ;  /* 0x00000004ff0d7e24 */ /* 0x000fe2000f8e00ff */
[----:B------:R-:W2:Y:S04]  /*2b30*/  SYNCS.PHASECHK.TRANS64.TRYWAIT P0, [UR5+0xa0], R7 ;  /* 0x0000a007ff0075a7 */ /* 0x000ea80008001105 */
[----:B------:R-:W-:Y:S01]  /*2b40*/  PRMT R13, R10, 0x654, R13 ;  /* 0x000006540a0d7816 */ /* 0x000fe2000000000d */
[----:B-12---:R-:W-:Y:S06]  /*2b50*/  @!P0 BRA `(.L_x_49) ;  /* 0x0000008c00ec8947 */ /* 0x006fec0003800000 */
.L_x_197:
[----:B------:R-:W-:Y:S01]  /*2b60*/  ULEA UR4, UR6, UR37, 0x4 ;  /* 0x0000002506047291 */ /* 0x000fe2000f8e20ff */
[----:B------:R-:W-:Y:S01]  /*2b70*/  SEL R2, R13, R2, !P2 ;  /* 0x000000020d027207 */ /* 0x000fe20005000000 */
[----:B------:R-:W-:Y:S01]  /*2b80*/  UIADD3 UR5, UPT, UPT, UR5, 0x90, URZ ;  /* 0x0000009005057890 */ /* 0x000fe2000fffe0ff */
[----:B-1----:R-:W-:Y:S01]  /*2b90*/  LEA R0, R11, UR37, 0x3 ;  /* 0x000000250b007c11 */ /* 0x002fe2000f8e18ff */
[----:B------:R-:W-:Y:S01]  /*2ba0*/  UIADD3 UR4, UPT, UPT, UR4, 0x120, URZ ;  /* 0x0000012004047890 */ /* 0x000fe2000fffe0ff */
[----:B------:R1:W-:Y:S01]  /*2bb0*/  @!P2 SYNCS.ARRIVE.TRANS64.RED RZ, [R2+URZ], R5 ;  /* 0x0000000502ffa9a7 */ /* 0x0003e200080004ff */
[----:B------:R-:W-:Y:S01]  /*2bc0*/  UIADD3 UR6, UPT, UPT, UR6, 0x1, URZ ;  /* 0x0000000106067890 */ /* 0x000fe2000fffe0ff */
[----:B------:R-:W-:-:S03]  /*2bd0*/  VIADD R3, R3, 0x1 ;  /* 0x0000000103037836 */ /* 0x000fc60000000000 */
[----:B------:R-:W-:Y:S02]  /*2be0*/  UISETP.NE.AND UP0, UPT, UR6, 0x2, UPT ;  /* 0x000000020600788c */ /* 0x000fe4000bf05270 */
[----:B------:R-:W-:Y:S01]  /*2bf0*/  ISETP.NE.AND P0, PT, R3, 0x2, PT ;  /* 0x000000020300780c */ /* 0x000fe20003f05270 */
[----:B------:R-:W-:Y:S06]  /*2c00*/  UGETNEXTWORKID.BROADCAST [UR4], [UR5] ;  /* 0x00000000040073ca */ /* 0x000fec0008000100 */
[----:B------:R-:W-:Y:S02]  /*2c10*/  USEL UR4, URZ, 0x1, UP0 ;  /* 0x00000001ff047887 */ /* 0x000fe40008000000 */
[----:B------:R-:W-:-:S04]  /*2c20*/  USEL UR6, UR6, URZ, UP0 ;  /* 0x000000ff06067287 */ /* 0x000fc80008000000 */
[----:B------:R-:W-:Y:S02]  /*2c30*/  LOP3.LUT R12, R12, UR4, RZ, 0x3c, !PT ;  /* 0x000000040c0c7c12 */ /* 0x000fe4000f8e3cff */
[----:B-1----:R-:W-:-:S04]  /*2c40*/  SHF.L.U32 R5, R9, 0x1f, RZ ;  /* 0x0000001f09057819 */ /* 0x002fc800000006ff */
[----:B------:R-:W1:Y:S02]  /*2c50*/  SYNCS.PHASECHK.TRANS64.TRYWAIT P1, [R0+URZ+0x90], R5 ;  /* 0x00009005000075a7 */ /* 0x000e6400080211ff */
[----:B-1----:R-:W-:Y:S05]  /*2c60*/  @!P1 BRA `(.L_x_50) ;  /* 0x0000008c00c09947 */ /* 0x002fea0003800000 */
.L_x_198:
[----:B------:R-:W-:Y:S01]  /*2c70*/  LEA R4, R11, UR37, 0x4 ;  /* 0x000000250b047c11 */ /* 0x000fe2000f8e20ff */
[----:B-1----:R-:W-:Y:S01]  /*2c80*/  VIADD R0, R0, 0xa0 ;  /* 0x000000a000007836 */ /* 0x002fe20000000000 */
[----:B------:R-:W-:Y:S01]  /*2c90*/  SEL R3, R3, RZ, P0 ;  /* 0x000000ff03037207 */ /* 0x000fe20000000000 */
[----:B------:R-:W-:-:S03]  /*2ca0*/  VIADD R11, R11, 0x1 ;  /* 0x000000010b0b7836 */ /* 0x000fc60000000000 */
[----:B------:R-:W1:Y:S01]  /*2cb0*/  LDS.128 R4, [R4+0x120] ;  /* 0x0001200004047984 */ /* 0x000e620000000c00 */
[----:B------:R-:W-:Y:S02]  /*2cc0*/  PRMT R0, RZ, 0x654, R0 ;  /* 0x00000654ff007816 */ /* 0x000fe40000000000 */
[C---:B------:R-:W-:Y:S01]  /*2cd0*/  ISETP.NE.AND P1, PT, R11.reuse, 0x2, PT ;  /* 0x000000020b00780c */ /* 0x040fe20003f25270 */
[----:B------:R-:W-:Y:S01]  /*2ce0*/  @!PT LDS RZ, [RZ] ;  /* 0x00000000fffff984 */ /* 0x000fe20000000800 */
[----:B------:R-:W-:Y:S01]  /*2cf0*/  @!PT LDS RZ, [RZ] ;  /* 0x00000000fffff984 */ /* 0x000fe20000000800 */
[----:B------:R-:W-:Y:S01]  /*2d00*/  @!PT LDS RZ, [RZ] ;  /* 0x00000000fffff984 */ /* 0x000fe20000000800 */
[----:B------:R-:W-:Y:S01]  /*2d10*/  @!PT LDS RZ, [RZ] ;  /* 0x00000000fffff984 */ /* 0x000fe20000000800 */
[----:B------:R2:W-:Y:S06]  /*2d20*/  MEMBAR.ALL.CTA ;  /* 0x0000000000007992 */ /* 0x0005ec0000008000 */
[----:B--2---:R-:W2:Y:S01]  /*2d30*/  FENCE.VIEW.ASYNC.S ;  /* 0x00000000000073c6 */ /* 0x004ea20000000000 */
[----:B------:R-:W-:Y:S01]  /*2d40*/  SEL R11, R11, RZ, P1 ;  /* 0x000000ff0b0b7207 */ /* 0x000fe20000800000 */
[----:B--2---:R2:W-:Y:S01]  /*2d50*/  SYNCS.ARRIVE.TRANS64.RED.A1T0 RZ, [R0+URZ], RZ ;  /* 0x000000ff00ff79a7 */ /* 0x0045e200081004ff */
[----:B-1----:R-:W-:-:S02]  /*2d60*/  LOP3.LUT P3, RZ, R6, 0x1, RZ, 0xc0, !PT ;  /* 0x0000000106ff7812 */ /* 0x002fc4000786c0ff */
[----:B------:R-:W-:-:S04]  /*2d70*/  SEL R5, RZ, 0x1, P0 ;  /* 0x00000001ff057807 */ /* 0x000fc80000000000 */
[----:B------:R-:W-:Y:S02]  /*2d80*/  LOP3.LUT R8, R8, R5, RZ, 0x3c, !PT ;  /* 0x0000000508087212 */ /* 0x000fe400078e3cff */
[----:B--2---:R-:W-:-:S04]  /*2d90*/  SEL R0, RZ, 0x1, P1 ;  /* 0x00000001ff007807 */ /* 0x004fc80000800000 */
[----:B------:R-:W-:Y:S01]  /*2da0*/  LOP3.LUT R9, R9, R0, RZ, 0x3c, !PT ;  /* 0x0000000009097212 */ /* 0x000fe200078e3cff */
[----:B------:R-:W-:Y:S06]  /*2db0*/  @P3 BRA `(.L_x_51) ;  /* 0xfffffffc002c3947 */ /* 0x000fec000383ffff */
[----:B------:R-:W-:Y:S01]  /*2dc0*/  ULEA UR5, UR6, UR37, 0x3 ;  /* 0x0000002506057291 */ /* 0x000fe2000f8e18ff */
[----:B------:R-:W-:-:S08]  /*2dd0*/  SHF.L.U32 R3, R12, 0x1f, RZ ;  /* 0x0000001f0c037819 */ /* 0x000fd000000006ff */
[----:B------:R-:W1:Y:S02]  /*2de0*/  SYNCS.PHASECHK.TRANS64 P0, [UR5+0xa0], R3 ;  /* 0x0000a003ff0075a7 */ /* 0x000e640008001005 */
[----:B-1----:R-:W-:Y:S05]  /*2df0*/  @P0 BRA `(.L_x_52) ;  /* 0x0000000000080947 */ /* 0x002fea0003800000 */
[----:B------:R-:W1:Y:S02]  /*2e00*/  SYNCS.PHASECHK.TRANS64.TRYWAIT P0, [UR5+0xa0], R3 ;  /* 0x0000a003ff0075a7 */ /* 0x000e640008001105 */
[----:B-1----:R-:W-:Y:S05]  /*2e10*/  @!P0 BRA `(.L_x_53) ;  /* 0x0000008c00688947 */ /* 0x002fea0003800000 */
.L_x_52:
[----:B------:R-:W-:-:S04]  /*2e20*/  UIADD3 UR4, UPT, UPT, UR6, 0x1, URZ ;  /* 0x0000000106047890 */ /* 0x000fc8000fffe0ff */
[----:B------:R-:W-:-:S04]  /*2e30*/  UISETP.NE.AND UP0, UPT, UR4, 0x2, UPT ;  /* 0x000000020400788c */ /* 0x000fc8000bf05270 */
[----:B------:R-:W-:Y:S02]  /*2e40*/  USEL UR7, URZ, 0x1, UP0 ;  /* 0x00000001ff077887 */ /* 0x000fe40008000000 */
[----:B------:R-:W-:-:S04]  /*2e50*/  USEL UR4, UR4, URZ, UP0 ;  /* 0x000000ff04047287 */ /* 0x000fc80008000000 */
[----:B------:R-:W-:Y:S01]  /*2e60*/  ULEA UR4, UR4, UR37, 0x3 ;  /* 0x0000002504047291 */ /* 0x000fe2000f8e18ff */
[----:B-1----:R-:W-:-:S04]  /*2e70*/  LOP3.LUT R3, R12, UR7, RZ, 0x3c, !PT ;  /* 0x000000070c037c12 */ /* 0x002fc8000f8e3cff */
[----:B------:R-:W-:-:S04]  /*2e80*/  SHF.L.U32 R0, R3, 0x1f, RZ ;  /* 0x0000001f03007819 */ /* 0x000fc800000006ff */
[----:B------:R-:W1:Y:S02]  /*2e90*/  SYNCS.PHASECHK.TRANS64 P0, [UR4+0xa0], R0 ;  /* 0x0000a000ff0075a7 */ /* 0x000e640008001004 */
[----:B-1----:R-:W-:Y:S05]  /*2ea0*/  @P0 EXIT ;  /* 0x000000000000094d */ /* 0x002fea0003800000 */
[----:B------:R-:W-:Y:S02]  /*2eb0*/  SHF.L.U32 R3, R3, 0x1f, RZ ;  /* 0x0000001f03037819 */ /* 0x000fe400000006ff */
[----:B------:R-:W-:-:S07]  /*2ec0*/  MOV R0, UR4 ;  /* 0x0000000400007c02 */ /* 0x000fce0008000f00 */
.L_x_54:
[----:B-1----:R1:W2:Y:S02]  /*2ed0*/  SYNCS.PHASECHK.TRANS64.TRYWAIT P0, [R0+URZ+0xa0], R3 ;  /* 0x0000a003000075a7 */ /* 0x0022a400080011ff */
[----:B--2---:R-:W-:Y:S05]  /*2ee0*/  @!P0 NANOSLEEP.SYNCS 0x989680 ;  /* 0x009896800000895d */ /* 0x004fea0003900000 */
[----:B------:R-:W2:Y:S02]  /*2ef0*/  @!P0 SYNCS.PHASECHK.TRANS64 P0, [R0+URZ+0xa0], R3 ;  /* 0x0000a003000085a7 */ /* 0x000ea400080010ff */
[----:B--2---:R-:W-:Y:S05]  /*2f00*/  @P0 EXIT ;  /* 0x000000000000094d */ /* 0x004fea0003800000 */
[----:B------:R-:W-:Y:S05]  /*2f10*/  BRA `(.L_x_54) ;  /* 0xfffffffc00ec7947 */ /* 0x000fea000383ffff */
.L_x_47:
[----:B------:R-:W-:Y:S05]  /*2f20*/  BRA.U UP4, `(.L_x_55) ;  /* 0x0000001504487547 */ /* 0x000fea000b800000 */
[----:B------:R-:W-:Y:S01]  /*2f30*/  UMOV UR6, 0x40 ;  /* 0x0000004000067882 */ /* 0x000fe20000000000 */
[----:B------:R-:W-:Y:S01]  /*2f40*/  NOP ;  /* 0x0000000000007918 */ /* 0x000fe20000000000 */
[----:B------:R-:W-:Y:S01]  /*2f50*/  ULEA UR6, UR37, UR6, 0x18 ;  /* 0x0000000625067291 */ /* 0x000fe2000f8ec0ff */
[----:B------:R-:W-:Y:S02]  /*2f60*/  UMOV UR7, 0x400 ;  /* 0x0000040000077882 */ /* 0x000fe40000000000 */
[----:B------:R-:W-:-:S06]  /*2f70*/  ULEA UR37, UR37, UR7, 0x18 ;  /* 0x0000000725257291 */ /* 0x000fcc000f8ec0ff */
[----:B------:R-:W1:Y:S02]  /*2f80*/  LDS.U8 R2, [UR6+0x1c] ;  /* 0x00001c06ff027984 */ /* 0x000e640008000000 */
[----:B-1----:R-:W-:-:S13]  /*2f90*/  ISETP.NE.AND P0, PT, R2, RZ, PT ;  /* 0x000000ff0200720c */ /* 0x002fda0003f05270 */
[----:B------:R-:W-:Y:S05]  /*2fa0*/  @P0 BRA `(.L_x_56) ;  /* 0x0000000400080947 */ /* 0x000fea0003800000 */
[----:B------:R-:W-:Y:S02]  /*2fb0*/  UISETP.NE.U32.AND UP0, UPT, UR5, 0x1, UPT ;  /* 0x000000010500788c */ /* 0x000fe4000bf05070 */
[----:B------:R-:W-:-:S07]  /*2fc0*/  UIADD3 UR8, UPT, UPT, UR6, 0x8, URZ ;  /* 0x0000000806087890 */ /* 0x000fce000fffe0ff */
[----:B------:R-:W-:Y:S05]  /*2fd0*/  BRA.U !UP0, `(.L_x_57) ;  /* 0x00000001089c7547 */ /* 0x000fea000b800000 */
[----:B------:R-:W-:Y:S01]  /*2fe0*/  ELECT P0, URZ, PT ;  /* 0x0000000000ff782f */ /* 0x000fe20003800000 */
[----:B------:R-:W-:-:S12]  /*2ff0*/  BSSY B0, `(.L_x_57) ;  /* 0x0000025000007945 */ /* 0x000fd80003800000 */
[----:B------:R-:W-:Y:S05]  /*3000*/  @!P0 BRA `(.L_x_58) ;  /* 0x00000000008c8947 */ /* 0x000fea0003800000 */
[----:B------:R-:W-:-:S05]  /*3010*/  UMOV UR7, 0x10 ;  /* 0x0000001000077882 */ /* 0x000fca0000000000 */
[----:B------:R-:W-:Y:S04]  /*3020*/  DEPBAR.LE SB1, 0x36 ;  /* 0x00009d800000791a */ /* 0x000fe80000000000 */
[----:B------:R-:W1:Y:S02]  /*3030*/  UTCATOMSWS.2CTA.FIND_AND_SET.ALIGN UP1, UR7, UR7 ;  /* 0x00000007000775e3 */ /* 0x000e640008220800 */
[----:B-1----:R-:W-:Y:S01]  /*3040*/  MOV R11, UR7 ;  /* 0x00000007000b7c02 */ /* 0x002fe20008000f00 */
[----:B------:R-:W-:Y:S06]  /*3050*/  BRA.U UP1, `(.L_x_59) ;  /* 0x0000000101187547 */ /* 0x000fec000b800000 */
.L_x_60:
[----:B------:R-:W-:Y:S05]  /*3060*/  NANOSLEEP 0x64 ;  /* 0x000000640000795d */ /* 0x000fea0003800000 */
[----:B------:R-:W-:-:S05]  /*3070*/  UMOV UR7, 0x10 ;  /* 0x0000001000077882 */ /* 0x000fca0000000000 */
[----:B------:R-:W-:Y:S04]  /*3080*/  DEPBAR.LE SB1, 0x36 ;  /* 0x00009d800000791a */ /* 0x000fe80000000000 */
[----:B------:R-:W1:Y:S02]  /*3090*/  UTCATOMSWS.2CTA.FIND_AND_SET.ALIGN UP1, UR7, UR7 ;  /* 0x00000007000775e3 */ /* 0x000e640008220800 */
[----:B-1----:R-:W-:Y:S01]  /*30a0*/  MOV R11, UR7 ;  /* 0x00000007000b7c02 */ /* 0x002fe20008000f00 */
[----:B------:R-:W-:Y:S05]  /*30b0*/  BRA.U !UP1, `(.L_x_60) ;  /* 0xfffffffd09e87547 */ /* 0x000fea000b83ffff */
.L_x_59:
[----:B------:R-:W1:Y:S01]  /*30c0*/  LDS R5, [UR6+0x10] ;  /* 0x00001006ff057984 */ /* 0x000e620008000800 */
[----:B------:R-:W-:Y:S01]  /*30d0*/  IMAD.U32 R3, RZ, RZ, UR37 ;  /* 0x00000025ff037e24 */ /* 0x000fe2000f8e00ff */
[----:B------:R-:W-:-:S03]  /*30e0*/  MOV R2, UR4 ;  /* 0x0000000400027c02 */ /* 0x000fc60008000f00 */
[----:B------:R-:W-:Y:S01]  /*30f0*/  VIADD R3, R3, 0x140 ;  /* 0x0000014003037836 */ /* 0x000fe20000000000 */
[----:B-1----:R-:W-:-:S04]  /*3100*/  SHF.L.U32 R5, R5, 0x1f, RZ ;  /* 0x0000001f05057819 */ /* 0x002fc800000006ff */
[----:B------:R-:W1:Y:S02]  /*3110*/  SYNCS.PHASECHK.TRANS64.TRYWAIT P0, [UR6+0x8], R5 ;  /* 0x00000805ff0075a7 */ /* 0x000e640008001106 */
[----:B-1----:R-:W-:Y:S05]  /*3120*/  @P0 BRA `(.L_x_61) ;  /* 0x0000000000080947 */ /* 0x002fea0003800000 */
[----:B------:R-:W1:Y:S02]  /*3130*/  SYNCS.PHASECHK.TRANS64.TRYWAIT P0, [UR6+0x8], R5 ;  /* 0x00000805ff0075a7 */ /* 0x000e640008001106 */
[----:B-1----:R-:W-:Y:S05]  /*3140*/  @!P0 BRA `(.L_x_62) ;  /* 0x0000008800b48947 */ /* 0x002fea0003800000 */
.L_x_61:
[----:B-1----:R-:W-:Y:S01]  /*3150*/  HFMA2 R4, -RZ, RZ, 0, 5.9604644775390625e-08 ;  /* 0x00000001ff047431 */ /* 0x002fe200000001ff */
[----:B------:R-:W-:Y:S01]  /*3160*/  UPRMT UR7, UR4, 0x654, UR8 ;  /* 0x0000065404077896 */ /* 0x000fe20008000008 */
[----:B------:R-:W-:Y:S01]  /*3170*/  IMAD.MOV.U32 R6, RZ, RZ, 0xffff ;  /* 0x0000ffffff067424 */ /* 0x000fe200078e00ff */
[----:B------:R-:W-:Y:S01]  /*3180*/  PRMT R2, R2, 0x654, R3 ;  /* 0x0000065402027816 */ /* 0x000fe20000000003 */
[----:B------:R-:W-:Y:S02]  /*3190*/  IMAD.MOV.U32 R5, RZ, RZ, 0x4 ;  /* 0x00000004ff057424 */ /* 0x000fe400078e00ff */
[----:B------:R-:W-:Y:S01]  /*31a0*/  IMAD.SHL.U32 R9, R11, 0x20, RZ ;  /* 0x000000200b097824 */ /* 0x000fe200078e00ff */
[----:B------:R-:W-:Y:S02]  /*31b0*/  MOV R3, UR7 ;  /* 0x0000000700037c02 */ /* 0x000fe40008000f00 */
[-C--:B------:R-:W-:Y:S01]  /*31c0*/  SHF.L.U32 R7, R6, R11.reuse, RZ ;  /* 0x0000000b06077219 */ /* 0x080fe200000006ff */
[----:B------:R1:W-:Y:S01]  /*31d0*/  SYNCS.ARRIVE.TRANS64.RED RZ, [UR7], R5 ;  /* 0x00000005ffff79a7 */ /* 0x0003e20008000407 */
[----:B------:R-:W-:Y:S01]  /*31e0*/  SHF.L.U32 R6, R4, R11, RZ ;  /* 0x0000000b04067219 */ /* 0x000fe200000006ff */
[----:B------:R1:W-:Y:S04]  /*31f0*/  STS [UR37+0x140], R9 ;  /* 0x00014009ff007988 */ /* 0x0003e80008000825 */
[----:B------:R1:W-:Y:S04]  /*3200*/  STAS [R2.64], R11 ;  /* 0x0000000b02007dbd */ /* 0x0003e8000c0008ff */
[----:B------:R1:W-:Y:S04]  /*3210*/  ATOMS.OR RZ, [UR6+0x14], R7 ;  /* 0x00001407ffff798c */ /* 0x0003e8000b000006 */
[----:B------:R1:W-:Y:S04]  /*3220*/  ATOMS.OR RZ, [UR6+0x18], R6 ;  /* 0x00001806ffff798c */ /* 0x0003e8000b000006 */
[----:B------:R1:W-:Y:S02]  /*3230*/  ATOMS.XOR RZ, [UR6+0x10], R4 ;  /* 0x00001004ffff798c */ /* 0x0003e4000b800006 */
.L_x_58:
[----:B------:R-:W-:Y:S05]  /*3240*/  BSYNC B0 ;  /* 0x0000000000007941 */ /* 0x000fea0003800000 */
.L_x_57:
[----:B------:R-:W-:Y:S05]  /*3250*/  BRA.U UP0, `(.L_x_63) ;  /* 0x00000001006c7547 */ /* 0x000fea000b800000 */
[----:B------:R-:W-:-:S03]  /*3260*/  UMOV UR7, 0xffffffff ;  /* 0xffffffff00077882 */ /* 0x000fc60000000000 */
[----:B------:R-:W-:Y:S05]  /*3270*/  BRA.DIV UR7, `(.L_x_64) ;  /* 0x0000008a07807947 */ /* 0x000fea000b800000 */
[----:B------:R-:W-:-:S13]  /*3280*/  ELECT P6, URZ, PT ;  /* 0x0000000000ff782f */ /* 0x000fda00038c0000 */
.L_x_202:
[----:B------:R-:W-:Y:S05]  /*3290*/  @!P6 BRA `(.L_x_63) ;  /* 0x00000000005ce947 */ /* 0x000fea0003800000 */
[----:B-1----:R-:W1:Y:S02]  /*32a0*/  LDS R3, [UR6+0x10] ;  /* 0x00001006ff037984 */ /* 0x002e640008000800 */
[----:B-1----:R-:W-:-:S04]  /*32b0*/  SHF.L.U32 R3, R3, 0x1f, RZ ;  /* 0x0000001f03037819 */ /* 0x002fc800000006ff */
[----:B------:R-:W1:Y:S02]  /*32c0*/  SYNCS.PHASECHK.TRANS64.TRYWAIT P0, [UR6+0x8], R3 ;  /* 0x00000803ff0075a7 */ /* 0x000e640008001106 */
[----:B-1----:R-:W-:Y:S05]  /*32d0*/  @P0 BRA `(.L_x_65) ;  /* 0x0000000000080947 */ /* 0x002fea0003800000 */
[----:B------:R-:W1:Y:S02]  /*32e0*/  SYNCS.PHASECHK.TRANS64.TRYWAIT P0, [UR6+0x8], R3 ;  /* 0x00000803ff0075a7 */ /* 0x000e640008001106 */
[----:B-1----:R-:W-:Y:S05]  /*32f0*/  @!P0 BRA `(.L_x_66) ;  /* 0x0000008800808947 */ /* 0x002fea0003800000 */
.L_x_65:
[----:B------:R-:W2:Y:S01]  /*3300*/  LDS R5, [UR37+0x140] ;  /* 0x00014025ff057984 */ /* 0x000ea20008000800 */
[----:B-1----:R-:W-:Y:S02]  /*3310*/  HFMA2 R2, -RZ, RZ, 0, 5.9604644775390625e-08 ;  /* 0x00000001ff027431 */ /* 0x002fe400000001ff */
[----:B------:R-:W-:Y:S01]  /*3320*/  IMAD.MOV.U32 R3, RZ, RZ, 0xffff ;  /* 0x0000ffffff037424 */ /* 0x000fe200078e00ff */
[----:B------:R-:W-:Y:S01]  /*3330*/  UPRMT UR7, UR4, 0x654, UR8 ;  /* 0x0000065404077896 */ /* 0x000fe20008000008 */
[----:B--2---:R-:W-:-:S03]  /*3340*/  IMAD.SHL.U32 R4, R5, 0x20, RZ ;  /* 0x0000002005047824 */ /* 0x004fc600078e00ff */
[-C--:B------:R-:W-:Y:S02]  /*3350*/  SHF.L.U32 R3, R3, R5.reuse, RZ ;  /* 0x0000000503037219 */ /* 0x080fe400000006ff */
[----:B------:R-:W-:Y:S01]  /*3360*/  SHF.L.U32 R5, R2, R5, RZ ;  /* 0x0000000502057219 */ /* 0x000fe200000006ff */
[----:B------:R2:W-:Y:S04]  /*3370*/  STS [UR37+0x140], R4 ;  /* 0x00014004ff007988 */ /* 0x0005e80008000825 */
[----:B------:R2:W-:Y:S04]  /*3380*/  ATOMS.OR RZ, [UR6+0x14], R3 ;  /* 0x00001403ffff798c */ /* 0x0005e8000b000006 */
[----:B------:R2:W-:Y:S01]  /*3390*/  ATOMS.OR RZ, [UR6+0x18], R5 ;  /* 0x00001805ffff798c */ /* 0x0005e2000b000006 */
[----:B------:R-:W-:Y:S03]  /*33a0*/  SYNCS.ARRIVE.TRANS64.RED.A1T0 RZ, [UR7], RZ ;  /* 0x000000ffffff79a7 */ /* 0x000fe60008100407 */
[----:B------:R2:W-:Y:S01]  /*33b0*/  ATOMS.XOR RZ, [UR6+0x10], R2 ;  /* 0x00001002ffff798c */ /* 0x0005e2000b800006 */
[----:B------:R-:W-:Y:S05]  /*33c0*/  BRA `(.L_x_63) ;  /* 0x0000000000107947 */ /* 0x000fea0003800000 */
.L_x_56:
[----:B------:R-:W-:-:S05]  /*33d0*/  MOV R2, 0xffffffff ;  /* 0xffffffff00027802 */ /* 0x000fca0000000f00 */
[----:B------:R1:W-:Y:S02]  /*33e0*/  STS [UR37+0x140], R2 ;  /* 0x00014002ff007988 */ /* 0x0003e40008000825 */
[----:B-1----:R-:W-:Y:S02]  /*33f0*/  MOV R2, 0x3410 ;  /* 0x0000341000027802 */ /* 0x002fe40000000f00 */
[----:B-----5:R-:W-:Y:S05]  /*3400*/  CALL.REL.NOINC `($__internal_1_$__cuda_sm10x_tcgen05_guardrail_trap_phase_invalid_during_alloc) ;  /* 0x0000009400047944 */ /* 0x020fea0003c00000 */
.L_x_63:
[----:B------:R-:W-:Y:S05]  /*3410*/  WARPSYNC.ALL ;  /* 0x0000000000007948 */ /* 0x000fea0003800000 */
[----:B------:R-:W3:Y:S01]  /*3420*/  S2UR UR7, SR_CgaCtaId ;  /* 0x00000000000779c3 */ /* 0x000ee20000008800 */
[----:B------:R-:W-:Y:S01]  /*3430*/  UMOV UR6, 0x400 ;  /* 0x0000040000067882 */ /* 0x000fe20000000000 */
[----:B------:R-:W-:-:S06]  /*3440*/  NOP ;  /* 0x0000000000007918 */ /* 0x000fcc0000000000 */
[----:B------:R-:W-:Y:S06]  /*3450*/  BAR.ARV 0x6, 0xa0 ;  /* 0x0182800000007b1d */ /* 0x000fec0000002000 */
[----:B------:R-:W4:Y:S01]  /*3460*/  LDCU UR8, c[0x0][0x38c] ;  /* 0x00007180ff0877ac */ /* 0x000f220008000800 */
[----:B------:R-:W-:Y:S01]  /*3470*/  LOP3.LUT R0, R0, 0xffff, RZ, 0xc0, !PT ;  /* 0x0000ffff00007812 */ /* 0x000fe200078ec0ff */
[----:B-1----:R-:W-:Y:S01]  /*3480*/  IMAD.MOV.U32 R9, RZ, RZ, 0x1 ;  /* 0x00000001ff097424 */ /* 0x002fe200078e00ff */
[----:B------:R-:W-:Y:S01]  /*3490*/  LOP3.LUT R8, R8, 0xffff, RZ, 0xc0, !PT ;  /* 0x0000ffff08087812 */ /* 0x000fe200078ec0ff */
[----:B------:R-:W-:Y:S01]  /*34a0*/  UMOV UR19, URZ ;  /* 0x000000ff00137c82 */ /* 0x000fe20008000000 */
[----:B------:R-:W-:Y:S01]  /*34b0*/  R2UR UR10, R0 ;  /* 0x00000000000a72ca */ /* 0x000fe200000e0000 */
[----:B------:R-:W-:Y:S01]  /*34c0*/  UMOV UR18, URZ ;  /* 0x000000ff00127c82 */ /* 0x000fe20008000000 */
[----:B------:R-:W-:Y:S01]  /*34d0*/  R2UR UR11, R8 ;  /* 0x00000000080b72ca */ /* 0x000fe200000e0000 */
[----:B------:R-:W-:Y:S01]  /*34e0*/  IMAD.MOV.U32 R8, RZ, RZ, RZ ;  /* 0x000000ffff087224 */ /* 0x000fe200078e00ff */
[----:B------:R-:W-:Y:S01]  /*34f0*/  UMOV UR17, URZ ;  /* 0x000000ff00117c82 */ /* 0x000fe20008000000 */
[----:B---3--:R-:W-:-:S02]  /*3500*/  ULEA UR7, UR7, UR6, 0x18 ;  /* 0x0000000607077291 */ /* 0x008fc4000f8ec0ff */
[----:B------:R-:W-:Y:S02]  /*3510*/  UISETP.NE.AND UP2, UPT, UR5, URZ, UPT ;  /* 0x000000ff0500728c */ /* 0x000fe4000bf45270 */
[----:B------:R-:W-:Y:S02]  /*3520*/  UIADD3 UR12, UPT, UPT, UR7, 0x8400, URZ ;  /* 0x00008400070c7890 */ /* 0x000fe4000fffe0ff */
[----:B------:R-:W-:Y:S02]  /*3530*/  UIADD3 UR13, UPT, UPT, UR7, 0x28400, URZ ;  /* 0x00028400070d7890 */ /* 0x000fe4000fffe0ff */
[----:B----4-:R-:W-:Y:S01]  /*3540*/  UIADD3 UR8, UPT, UPT, UR8, 0x3f, URZ ;  /* 0x0000003f08087890 */ /* 0x010fe2000fffe0ff */
[----:B--2---:R-:W1:Y:S01]  /*3550*/  LDS R2, [UR7+0x140] ;  /* 0x00014007ff027984 */ /* 0x004e620008000800 */
[----:B------:R-:W-:Y:S02]  /*3560*/  USHF.R.U32.HI UR12, URZ, 0x4, UR12 ;  /* 0x00000004ff0c7899 */ /* 0x000fe4000801160c */
[----:B------:R-:W-:-:S02]  /*3570*/  USHF.R.S32.HI UR6, URZ, 0x1f, UR8 ;  /* 0x0000001fff067899 */ /* 0x000fc40008011408 */
[----:B------:R-:W-:Y:S02]  /*3580*/  USHF.R.U32.HI UR13, URZ, 0x4, UR13 ;  /* 0x00000004ff0d7899 */ /* 0x000fe4000801160d */
[----:B------:R-:W-:Y:S02]  /*3590*/  ULEA.HI UR6, UR6, UR8, URZ, 0x6 ;  /* 0x0000000806067291 */ /* 0x000fe4000f8f30ff */
[----:B------:R-:W-:Y:S02]  /*35a0*/  ULOP3.LUT UR12, UR12, 0x3fff, URZ, 0xc0, !UPT ;  /* 0x00003fff0c0c7892 */ /* 0x000fe4000f8ec0ff */
[----:B------:R-:W-:Y:S02]  /*35b0*/  USHF.R.S32.HI UR6, URZ, 0x6, UR6 ;  /* 0x00000006ff067899 */ /* 0x000fe40008011406 */
[----:B------:R-:W-:Y:S02]  /*35c0*/  ULOP3.LUT UR13, UR13, 0x3fff, URZ, 0xc0, !UPT ;  /* 0x00003fff0d0d7892 */ /* 0x000fe4000f8ec0ff */
[----:B------:R-:W-:Y:S01]  /*35d0*/  UISETP.LT.AND UP0, UPT, UR6, 0x1, UPT ;  /* 0x000000010600788c */ /* 0x000fe2000bf01270 */
[----:B------:R-:W-:Y:S01]  /*35e0*/  UMOV UR36, 0x0 ;  /* 0x0000000000247882 */ /* 0x000fe20000000000 */
        /* <DEDUP_REMOVED lines=9> */
[----:B------:R-:W-:-:S02]  /*3680*/  ULOP3.LUT UR12, UR12, 0x10000, URZ, 0xfc, !UPT ;  /* 0x000100000c0c7892 */ /* 0x000fc4000f8efcff */
[----:B------:R-:W-:Y:S02]  /*3690*/  ULOP3.LUT UR13, UR13, 0x10000, URZ, 0xfc, !UPT ;  /* 0x000100000d0d7892 */ /* 0x000fe4000f8efcff */
[----:B------:R-:W-:Y:S01]  /*36a0*/  USEL UR20, UR6, 0x1, !UP0 ;  /* 0x0000000106147887 */ /* 0x000fe2000c000000 */
[----:B------:R-:W-:Y:S01]  /*36b0*/  UMOV UR26, 0x0 ;  /* 0x00000000001a7882 */ /* 0x000fe20000000000 */
[----:B------:R-:W-:Y:S01]  /*36c0*/  UMOV UR27, 0x10200910 ;  /* 0x10200910001b7882 */ /* 0x000fe20000000000 */
[----:B------:R-:W-:Y:S01]  /*36d0*/  UMOV UR24, 0x0 ;  /* 0x0000000000187882 */ /* 0x000fe20000000000 */
[----:B------:R-:W-:Y:S01]  /*36e0*/  UMOV UR25, 0x10200910 ;  /* 0x1020091000197882 */ /* 0x000fe20000000000 */
[----:B------:R-:W-:Y:S01]  /*36f0*/  UMOV UR22, 0x0 ;  /* 0x0000000000167882 */ /* 0x000fe20000000000 */
[----:B------:R-:W-:Y:S01]  /*3700*/  UMOV UR23, 0x10200910 ;  /* 0x1020091000177882 */ /* 0x000fe20000000000 */
[----:B-1----:R-:W-:Y:S02]  /*3710*/  R2UR UR21, R2 ;  /* 0x00000000021572ca */ /* 0x002fe400000e0000 */
[----:B------:R-:W-:-:S13]  /*3720*/  CS2R R2, SRZ ;  /* 0x0000000000027805 */ /* 0x000fda000001ff00 */
.L_x_74:
[C---:B------:R-:W-:Y:S02]  /*3730*/  LEA R0, R8.reuse, UR7, 0x3 ;  /* 0x0000000708007c11 */ /* 0x040fe4000f8e18ff */
[----:B------:R-:W-:Y:S02]  /*3740*/  SHF.L.U32 R5, R3, 0x1f, RZ ;  /* 0x0000001f03057819 */ /* 0x000fe400000006ff */
[----:B------:R-:W-:Y:S02]  /*3750*/  LEA R4, R8, UR7, 0x4 ;  /* 0x0000000708047c11 */ /* 0x000fe4000f8e20ff */
[----:B------:R-:W1:Y:S02]  /*3760*/  SYNCS.PHASECHK.TRANS64.TRYWAIT P0, [R0+URZ+0x90], R5 ;  /* 0x00009005000075a7 */ /* 0x000e6400080011ff */
[----:B-1-3--:R-:W-:Y:S05]  /*3770*/  @!P0 BRA `(.L_x_67) ;  /* 0x0000008400788947 */ /* 0x00afea0003800000 */
.L_x_203:
[----:B-1----:R-:W1:Y:S01]  /*3780*/  LDS.128 R4, [R4+0x120] ;  /* 0x0001200004047984 */ /* 0x002e620000000c00 */
[----:B------:R-:W-:Y:S02]  /*3790*/  VIADD R0, R0, 0xa0 ;  /* 0x000000a000007836 */ /* 0x000fe40000000000 */
[----:B------:R-:W-:Y:S01]  /*37a0*/  VIADD R8, R8, 0x1 ;  /* 0x0000000108087836 */ /* 0x000fe20000000000 */
[----:B------:R-:W-:Y:S01]  /*37b0*/  @!PT LDS RZ, [RZ] ;  /* 0x00000000fffff984 */ /* 0x000fe20000000800 */
[----:B------:R-:W-:Y:S01]  /*37c0*/  @!PT LDS RZ, [RZ] ;  /* 0x00000000fffff984 */ /* 0x000fe20000000800 */
[----:B------:R-:W-:Y:S01]  /*37d0*/  @!PT LDS RZ, [RZ] ;  /* 0x00000000fffff984 */ /* 0x000fe20000000800 */
[----:B------:R-:W-:Y:S01]  /*37e0*/  @!PT LDS RZ, [RZ] ;  /* 0x00000000fffff984 */ /* 0x000fe20000000800 */
[----:B------:R2:W-:Y:S06]  /*37f0*/  MEMBAR.ALL.CTA ;  /* 0x0000000000007992 */ /* 0x0005ec0000008000 */
[----:B--2---:R-:W2:Y:S01]  /*3800*/  FENCE.VIEW.ASYNC.S ;  /* 0x00000000000073c6 */ /* 0x004ea20000000000 */
[----:B------:R-:W-:-:S04]  /*3810*/  PRMT R0, RZ, 0x654, R0 ;  /* 0x00000654ff007816 */ /* 0x000fc80000000000 */
[----:B--2---:R2:W-:Y:S01]  /*3820*/  SYNCS.ARRIVE.TRANS64.RED.A1T0 RZ, [R0+URZ], RZ ;  /* 0x000000ff00ff79a7 */ /* 0x0045e200081004ff */
[----:B-1----:R-:W-:Y:S01]  /*3830*/  LOP3.LUT P1, RZ, R6, 0x1, RZ, 0xc0, !PT ;  /* 0x0000000106ff7812 */ /* 0x002fe2000782c0ff */
[----:B--2---:R-:W-:-:S12]  /*3840*/  BRA.U UP2, `(.L_x_68) ;  /* 0x0000000502587547 */ /* 0x004fd8000b800000 */
[----:B------:R-:W1:Y:S01]  /*3850*/  LDCU UR8, c[0x0][0x38c] ;  /* 0x00007180ff0877ac */ /* 0x000e620008000800 */
[----:B------:R-:W-:Y:S02]  /*3860*/  PLOP3.LUT P2, PT, PT, PT, PT, 0x80, 0x8 ;  /* 0x000000000008781c */ /* 0x000fe40003f4f070 */
[----:B------:R-:W-:Y:S01]  /*3870*/  SHF.L.U32 R5, R9, 0x1f, RZ ;  /* 0x0000001f09057819 */ /* 0x000fe200000006ff */
[----:B-1----:R-:W-:Y:S02]  /*3880*/  UISETP.GE.AND UP0, UPT, UR8, 0x1, UPT ;  /* 0x000000010800788c */ /* 0x002fe4000bf06270 */
[----:B------:R-:W-:-:S04]  /*3890*/  ULEA UR8, UR19, UR7, 0x3 ;  /* 0x0000000713087291 */ /* 0x000fc8000f8e18ff */
[----:B------:R-:W-:-:S05]  /*38a0*/  PLOP3.LUT P0, PT, PT, PT, UP0, 0x80, 0x8 ;  /* 0x000000000008781c */ /* 0x000fca0003f0f008 */
[----:B------:R-:W-:-:S08]  /*38b0*/  @UP0 ULEA UR9, UR18, UR7, 0x3 ;  /* 0x0000000712090291 */ /* 0x000fd0000f8e18ff */
[----:B------:R-:W-:-:S04]  /*38c0*/  @P0 SHF.L.U32 R0, R2, 0x1f, RZ ;  /* 0x0000001f02000819 */ /* 0x000fc800000006ff */
[----:B------:R1:W2:Y:S01]  /*38d0*/  @P0 SYNCS.PHASECHK.TRANS64.TRYWAIT P2, [UR9], R0 ;  /* 0x00000000ff0005a7 */ /* 0x0002a20008041109 */
[----:B------:R-:W-:Y:S01]  /*38e0*/  ULEA UR9, UR19, UR21, 0x7 ;  /* 0x0000001513097291 */ /* 0x000fe2000f8e38ff */
[----:B------:R-:W3:Y:S02]  /*38f0*/  SYNCS.PHASECHK.TRANS64.TRYWAIT P0, [UR8+0xd0], R5 ;  /* 0x0000d005ff0075a7 */ /* 0x000ee40008001108 */
[----:B-123--:R-:W-:Y:S09]  /*3900*/  @!P0 BRA `(.L_x_69) ;  /* 0x0000008400288947 */ /* 0x00eff20003800000 */
.L_x_205:
[----:B------:R-:W-:Y:S01]  /*3910*/  UMOV UR16, UR17 ;  /* 0x0000001100107c82 */ /* 0x000fe20008000000 */
[----:B------:R-:W-:Y:S05]  /*3920*/  BRA.U !UP0, `(.L_x_70) ;  /* 0x0000000508107547 */ /* 0x000fea000b800000 */
[----:B------:R-:W-:Y:S02]  /*3930*/  UIADD3 UR16, UPT, UPT, UR20, UR17, URZ ;  /* 0x0000001114107290 */ /* 0x000fe4000fffe0ff */
[----:B------:R-:W-:Y:S01]  /*3940*/  UPLOP3.LUT UP3, UPT, UPT, UPT, UPT, 0x40, 0x4 ;  /* 0x000000000004789c */ /* 0x000fe20003f6e870 */
[----:B------:R-:W-:Y:S01]  /*3950*/  UMOV UR15, UR6 ;  /* 0x00000006000f7c82 */ /* 0x000fe20008000000 */
[----:B------:R-:W-:-:S09]  /*3960*/  UMOV UR58, UR18 ;  /* 0x00000012003a7c82 */ /* 0x000fd20008000000 */
.L_x_73:
[----:B--2---:R-:W-:Y:S01]  /*3970*/  ULEA UR14, UR58, UR7, 0x3 ;  /* 0x000000073a0e7291 */ /* 0x004fe2000f8e18ff */
[----:B---3--:R-:W-:Y:S11]  /*3980*/  @P2 BRA `(.L_x_71) ;  /* 0x00000000000c2947 */ /* 0x008ff60003800000 */
[----:B-1----:R-:W-:Y:S04]  /*3990*/  SHF.L.U32 R5, R2, 0x1f, RZ ;  /* 0x0000001f02057819 */ /* 0x002fe800000006ff */
[----:B------:R-:W1:Y:S02]  /*39a0*/  SYNCS.PHASECHK.TRANS64.TRYWAIT P0, [UR14], R5 ;  /* 0x00000005ff0075a7 */ /* 0x000e64000800110e */
[----:B-1----:R-:W-:Y:S05]  /*39b0*/  @!P0 BRA `(.L_x_72) ;  /* 0x0000008400148947 */ /* 0x002fea0003800000 */
.L_x_71:
[----:B------:R-:W-:Y:S01]  /*39c0*/  UISETP.NE.AND UP0, UPT, UR15, 0x1, UPT ;  /* 0x000000010f00788c */ /* 0x000fe2000bf05270 */
[----:B------:R-:W-:Y:S01]  /*39d0*/  PLOP3.LUT P2, PT, PT, PT, PT, 0x80, 0x8 ;  /* 0x000000000008781c */ /* 0x000fe20003f4f070 */
[----:B------:R-:W-:Y:S02]  /*39e0*/  UIADD3 UR18, UPT, UPT, UR58, 0x1, URZ ;  /* 0x000000013a127890 */ /* 0x000fe4000fffe0ff */
[----:B------:R-:W-:Y:S02]  /*39f0*/  ULEA UR68, UR58, UR13, 0xa ;  /* 0x0000000d3a447291 */ /* 0x000fe4000f8e50ff */
[----:B------:R-:W-:Y:S01]  /*3a00*/  UISETP.NE.AND UP1, UPT, UR18, 0x4, UPT ;  /* 0x000000041200788c */ /* 0x000fe2000bf25270 */
[----:B------:R-:W-:Y:S01]  /*3a10*/  PLOP3.LUT P0, PT, PT, PT, UP0, 0x80, 0x8 ;  /* 0x000000000008781c */ /* 0x000fe20003f0f008 */
[----:B------:R-:W-:Y:S02]  /*3a20*/  ULEA UR66, UR58, UR12, 0xb ;  /* 0x0000000c3a427291 */ /* 0x000fe4000f8e58ff */
[----:B------:R-:W-:Y:S02]  /*3a30*/  USEL UR39, URZ, 0x1, UP1 ;  /* 0x00000001ff277887 */ /* 0x000fe40008800000 */
[----:B------:R-:W-:Y:S02]  /*3a40*/  USEL UR18, UR18, URZ, UP1 ;  /* 0x000000ff12127287 */ /* 0x000fe40008800000 */
[----:B------:R-:W-:Y:S02]  /*3a50*/  UIADD3 UR64, UPT, UPT, UR68, 0x2, URZ ;  /* 0x0000000244407890 */ /* 0x000fe4000fffe0ff */
[----:B------:R-:W-:Y:S01]  /*3a60*/  @UP0 ULEA UR38, UR18, UR7, 0x3 ;  /* 0x0000000712260291 */ /* 0x000fe2000f8e18ff */
[----:B------:R-:W-:Y:S01]  /*3a70*/  LOP3.LUT R2, R2, UR39, RZ, 0x3c, !PT ;  /* 0x0000002702027c12 */ /* 0x000fe2000f8e3cff */
[----:B------:R-:W-:Y:S02]  /*3a80*/  UIADD3 UR62, UPT, UPT, UR66, 0x2, URZ ;  /* 0x00000002423e7890 */ /* 0x000fe4000fffe0ff */
[----:B------:R-:W-:Y:S01]  /*3a90*/  UIADD3 UR60, UPT, UPT, UR68, 0x4, URZ ;  /* 0x00000004443c7890 */ /* 0x000fe2000fffe0ff */
[----:B-1----:R-:W-:Y:S01]  /*3aa0*/  @P0 SHF.L.U32 R0, R2, 0x1f, RZ ;  /* 0x0000001f02000819 */ /* 0x002fe200000006ff */
[----:B------:R-:W-:Y:S02]  /*3ab0*/  UIADD3 UR58, UPT, UPT, UR66, 0x4, URZ ;  /* 0x00000004423a7890 */ /* 0x000fe4000fffe0ff */
[----:B------:R-:W-:Y:S01]  /*3ac0*/  UIADD3 UR56, UPT, UPT, UR68, 0x6, URZ ;  /* 0x0000000644387890 */ /* 0x000fe2000fffe0ff */
[----:B------:R2:W3:Y:S01]  /*3ad0*/  @P0 SYNCS.PHASECHK.TRANS64.TRYWAIT P2, [UR38], R0 ;  /* 0x00000000ff0005a7 */ /* 0x0004e20008041126 */
[----:B------:R-:W-:Y:S02]  /*3ae0*/  UIADD3 UR54, UPT, UPT, UR66, 0x6, URZ ;  /* 0x0000000642367890 */ /* 0x000fe4000fffe0ff */
        /* <DEDUP_REMOVED lines=10> */
[----:B------:R-:W-:Y:S02]  /*3b90*/  UIADD3 UR15, UPT, UPT, UR15, -0x1, URZ ;  /* 0xffffffff0f0f7890 */ /* 0x000fe4000fffe0ff */
[----:B------:R-:W-:Y:S01]  /*3ba0*/  UISETP.NE.AND UP0, UPT, UR17, UR16, UPT ;  /* 0x000000101100728c */ /* 0x000fe2000bf05270 */
[----:B------:R-:W-:Y:S01]  /*3bb0*/  UMOV UR69, 0x40004040 ;  /* 0x4000404000457882 */ /* 0x000fe20000000000 */
[----:B------:R-:W-:Y:S01]  /*3bc0*/  UMOV UR67, 0x40004040 ;  /* 0x4000404000437882 */ /* 0x000fe20000000000 */
[----:B------:R-:W-:Y:S01]  /*3bd0*/  UMOV UR65, 0x40004040 ;  /* 0x4000404000417882 */ /* 0x000fe20000000000 */
[----:B------:R-:W-:Y:S01]  /*3be0*/  UTCHMMA.2CTA gdesc[UR66], gdesc[UR68], tmem[UR9], tmem[UR36], idesc[UR37], UP3 ;  /* 0x00ff2444420075ea */ /* 0x000fe20009a00009 */
[----:B------:R-:W-:Y:S01]  /*3bf0*/  UPLOP3.LUT UP3, UPT, UPT, UPT, UPT, 0x80, 0x8 ;  /* 0x000000000008789c */ /* 0x000fe20003f6f070 */
[----:B------:R-:W-:Y:S01]  /*3c00*/  UMOV UR63, 0x40004040 ;  /* 0x40004040003f7882 */ /* 0x000fe20000000000 */
[----:B------:R-:W-:Y:S01]  /*3c10*/  UMOV UR61, 0x40004040 ;  /* 0x40004040003d7882 */ /* 0x000fe20000000000 */
[----:B------:R-:W-:Y:S01]  /*3c20*/  UTCHMMA.2CTA gdesc[UR62], gdesc[UR64], tmem[UR9], tmem[UR34], idesc[UR35], UPT ;  /* 0x00ff22403e0075ea */ /* 0x000fe2000ba00009 */
[----:B------:R-:W-:Y:S01]  /*3c30*/  UMOV UR59, 0x40004040 ;  /* 0x40004040003b7882 */ /* 0x000fe20000000000 */
[----:B------:R-:W-:Y:S01]  /*3c40*/  UMOV UR57, 0x40004040 ;  /* 0x4000404000397882 */ /* 0x000fe20000000000 */
[----:B------:R1:W-:Y:S01]  /*3c50*/  UTCHMMA.2CTA gdesc[UR58], gdesc[UR60], tmem[UR9], tmem[UR32], idesc[UR33], UPT ;  /* 0x00ff203c3a0075ea */ /* 0x0003e2000ba00009 */
        /* <DEDUP_REMOVED lines=11> */
[----:B------:R-:W-:Y:S01]  /*3d10*/  UMOV UR39, 0x40004040 ;  /* 0x4000404000277882 */ /* 0x000fe20000000000 */
[----:B------:R2:W-:Y:S01]  /*3d20*/  UTCHMMA.2CTA gdesc[UR42], gdesc[UR44], tmem[UR9], tmem[UR24], idesc[UR25], UPT ;  /* 0x00ff182c2a0075ea */ /* 0x0005e2000ba00009 */
[----:B------:R2:W-:Y:S01]  /*3d30*/  UTCHMMA.2CTA gdesc[UR38], gdesc[UR40], tmem[UR9], tmem[UR22], idesc[UR23], UPT ;  /* 0x00ff1628260075ea */ /* 0x0005e2000ba00009 */
[----:B------:R2:W-:Y:S01]  /*3d40*/  UTCBAR.2CTA.MULTICAST [UR14], URZ, UR11 ;  /* 0x000000ff0e0073e9 */ /* 0x0005e2000820080b */
[----:B-1----:R-:W-:Y:S01]  /*3d50*/  UMOV UR58, UR18 ;  /* 0x00000012003a7c82 */ /* 0x002fe20008000000 */
[----:B------:R-:W-:Y:S05]  /*3d60*/  BRA.U UP0, `(.L_x_73) ;  /* 0xfffffffd00007547 */ /* 0x000fea000b83ffff */
.L_x_70:
[----:B------:R-:W-:Y:S01]  /*3d70*/  UIADD3 UR8, UPT, UPT, UR8, 0xb0, URZ ;  /* 0x000000b008087890 */ /* 0x000fe2000fffe0ff */
[----:B------:R-:W-:-:S08]  /*3d80*/  UMOV UR17, UR16 ;  /* 0x0000001000117c82 */ /* 0x000fd00008000000 */
[----:B------:R4:W-:Y:S01]  /*3d90*/  UTCBAR.2CTA.MULTICAST [UR8], URZ, UR10 ;  /* 0x000000ff080073e9 */ /* 0x0009e2000820080a */
[----:B------:R-:W-:Y:S02]  /*3da0*/  NOP ;  /* 0x0000000000007918 */ /* 0x000fe40000000000 */
.L_x_68:
[----:B------:R-:W-:Y:S01]  /*3db0*/  UIADD3 UR19, UPT, UPT, UR19, 0x1, URZ ;  /* 0x0000000113137890 */ /* 0x000fe2000fffe0ff */
[----:B------:R-:W-:-:S03]  /*3dc0*/  ISETP.NE.AND P0, PT, R8, 0x2, PT ;  /* 0x000000020800780c */ /* 0x000fc60003f05270 */
[----:B------:R-:W-:Y:S01]  /*3dd0*/  UISETP.NE.AND UP0, UPT, UR19, 0x4, UPT ;  /* 0x000000041300788c */ /* 0x000fe2000bf05270 */
[----:B-12---:R-:W-:Y:S02]  /*3de0*/  SEL R0, RZ, 0x1, P0 ;  /* 0x00000001ff007807 */ /* 0x006fe40000000000 */
[----:B------:R-:W-:Y:S01]  /*3df0*/  SEL R8, R8, RZ, P0 ;  /* 0x000000ff08087207 */ /* 0x000fe20000000000 */
[----:B----4-:R-:W-:Y:S01]  /*3e00*/  USEL UR8, URZ, 0x1, UP0 ;  /* 0x00000001ff087887 */ /* 0x010fe20008000000 */
[----:B------:R-:W-:Y:S01]  /*3e10*/  LOP3.LUT R3, R3, R0, RZ, 0x3c, !PT ;  /* 0x0000000003037212 */ /* 0x000fe200078e3cff */
[----:B------:R-:W-:-:S04]  /*3e20*/  USEL UR19, UR19, URZ, UP0 ;  /* 0x000000ff13137287 */ /* 0x000fc80008000000 */
[----:B------:R-:W-:Y:S01]  /*3e30*/  LOP3.LUT R9, R9, UR8, RZ, 0x3c, !PT ;  /* 0x0000000809097c12 */ /* 0x000fe2000f8e3cff */
[----:B------:R-:W-:Y:S07]  /*3e40*/  @P1 BRA `(.L_x_74) ;  /* 0xfffffff800381947 */ /* 0x000fee000383ffff */
[----:B------:R-:W1:Y:S01]  /*3e50*/  S2UR UR6, SR_CgaCtaId ;  /* 0x00000000000679c3 */ /* 0x000e620000008800 */
[----:B------:R-:W-:Y:S01]  /*3e60*/  ELECT P0, URZ, PT ;  /* 0x0000000000ff782f */ /* 0x000fe20003800000 */
[----:B------:R-:W-:Y:S01]  /*3e70*/  HFMA2 R0, -RZ, RZ, 0, 5.9604644775390625e-08 ;  /* 0x00000001ff007431 */ /* 0x000fe200000001ff */
[----:B------:R-:W-:-:S05]  /*3e80*/  UMOV UR8, 0x40 ;  /* 0x0000004000087882 */ /* 0x000fca0000000000 */
[----:B------:R-:W-:Y:S01]  /*3e90*/  UVIRTCOUNT.DEALLOC.SMPOOL 0x80 ;  /* 0x000000800000784c */ /* 0x000fe20000000000 */
[----:B------:R-:W-:Y:S02]  /*3ea0*/  UISETP.NE.AND UP0, UPT, UR5, URZ, UPT ;  /* 0x000000ff0500728c */ /* 0x000fe4000bf05270 */
[----:B-1----:R-:W-:-:S09]  /*3eb0*/  ULEA UR6, UR6, UR8, 0x18 ;  /* 0x0000000806067291 */ /* 0x002fd2000f8ec0ff */
[----:B------:R1:W-:Y:S01]  /*3ec0*/  @P0 STS.U8 [UR6+0x1c], R0 ;  /* 0x00001c00ff000988 */ /* 0x0003e20008000006 */
[----:B------:R-:W-:Y:S05]  /*3ed0*/  BRA.U UP0, `(.L_x_75) ;  /* 0x0000000100a07547 */ /* 0x000fea000b800000 */
[----:B------:R-:W-:Y:S01]  /*3ee0*/  UIADD3 UR5, UPT, UPT, UR7, 0xd0, URZ ;  /* 0x000000d007057890 */ /* 0x000fe2000fffe0ff */
[----:B------:R-:W-:-:S03]  /*3ef0*/  SHF.L.U32 R3, R9, 0x1f, RZ ;  /* 0x0000001f09037819 */ /* 0x000fc600000006ff */
[----:B------:R-:W-:-:S09]  /*3f00*/  ULEA UR8, UR19, UR5, 0x3 ;  /* 0x0000000513087291 */ /* 0x000fd2000f8e18ff */
[----:B------:R-:W2:Y:S02]  /*3f10*/  SYNCS.PHASECHK.TRANS64.TRYWAIT P0, [UR8], R3 ;  /* 0x00000003ff0075a7 */ /* 0x000ea40008001108 */
[----:B--2---:R-:W-:Y:S05]  /*3f20*/  @!P0 BRA `(.L_x_76) ;  /* 0x0000007c00d08947 */ /* 0x004fea0003800000 */
.L_x_208:
        /* <DEDUP_REMOVED lines=9> */
.L_x_210:
        /* <DEDUP_REMOVED lines=9> */
.L_x_212:
[----:B------:R-:W-:-:S04]  /*4050*/  UIADD3 UR9, UPT, UPT, UR9, 0x1, URZ ;  /* 0x0000000109097890 */ /* 0x000fc8000fffe0ff */
[----:B------:R-:W-:-:S04]  /*4060*/  UISETP.NE.AND UP1, UPT, UR9, 0x4, UPT ;  /* 0x000000040900788c */ /* 0x000fc8000bf25270 */
[----:B------:R-:W-:Y:S02]  /*4070*/  USEL UR8, URZ, 0x1, UP1 ;  /* 0x00000001ff087887 */ /* 0x000fe40008800000 */
[----:B------:R-:W-:-:S04]  /*4080*/  USEL UR9, UR9, URZ, UP1 ;  /* 0x000000ff09097287 */ /* 0x000fc80008800000 */
[----:B------:R-:W-:Y:S01]  /*4090*/  ULEA UR9, UR9, UR5, 0x3 ;  /* 0x0000000509097291 */ /* 0x000fe2000f8e18ff */
[----:B-1----:R-:W-:-:S04]  /*40a0*/  LOP3.LUT R3, R2, UR8, RZ, 0x3c, !PT ;  /* 0x0000000802037c12 */ /* 0x002fc8000f8e3cff */
[----:B------:R-:W-:Y:S01]  /*40b0*/  SHF.L.U32 R3, R3, 0x1f, RZ ;  /* 0x0000001f03037819 */ /* 0x000fe200000006ff */
[----:B------:R-:W-:-:S04]  /*40c0*/  IMAD.U32 R0, RZ, RZ, UR9 ;  /* 0x00000009ff007e24 */ /* 0x000fc8000f8e00ff */
[----:B------:R1:W2:Y:S03]  /*40d0*/  SYNCS.PHASECHK.TRANS64.TRYWAIT P0, [R0+URZ], R3 ;  /* 0x00000003000075a7 */ /* 0x0002a600080011ff */
[----:B--2---:R-:W-:Y:S05]  /*40e0*/  @!P0 NANOSLEEP.SYNCS 0x989680 ;  /* 0x009896800000895d */ /* 0x004fea0003900000 */
[----:B------:R-:W2:Y:S02]  /*40f0*/  @!P0 SYNCS.PHASECHK.TRANS64 P0, [R0+URZ], R3 ;  /* 0x00000003000085a7 */ /* 0x000ea400080010ff */
[----:B--2---:R-:W-:Y:S05]  /*4100*/  @P0 BRA `(.L_x_79) ;  /* 0x0000000000200947 */ /* 0x004fea0003800000 */
.L_x_80:
[----:B--2---:R2:W4:Y:S02]  /*4110*/  SYNCS.PHASECHK.TRANS64.TRYWAIT P0, [R0+URZ], R3 ;  /* 0x00000003000075a7 */ /* 0x00452400080011ff */
[----:B----4-:R-:W-:Y:S05]  /*4120*/  @!P0 NANOSLEEP.SYNCS 0x989680 ;  /* 0x009896800000895d */ /* 0x010fea0003900000 */
[----:B------:R-:W4:Y:S02]  /*4130*/  @!P0 SYNCS.PHASECHK.TRANS64 P0, [R0+URZ], R3 ;  /* 0x00000003000085a7 */ /* 0x000f2400080010ff */
[----:B----4-:R-:W-:Y:S05]  /*4140*/  @!P0 BRA `(.L_x_80) ;  /* 0xfffffffc00f08947 */ /* 0x010fea000383ffff */
[----:B------:R-:W-:Y:S05]  /*4150*/  BRA `(.L_x_79) ;  /* 0x00000000000c7947 */ /* 0x000fea0003800000 */
.L_x_75:
[----:B------:R-:W-:-:S04]  /*4160*/  UIADD3 UR5, UPT, UPT, UR7, 0x110, URZ ;  /* 0x0000011007057890 */ /* 0x000fc8000fffe0ff */
[----:B------:R-:W-:-:S09]  /*4170*/  UPRMT UR5, UR4, 0x654, UR5 ;  /* 0x0000065404057896 */ /* 0x000fd20008000005 */
[----:B------:R-:W-:Y:S03]  /*4180*/  SYNCS.ARRIVE.TRANS64.RED.A1T0 RZ, [UR5], RZ ;  /* 0x000000ffffff79a7 */ /* 0x000fe60008100405 */
.L_x_79:
[----:B-12---:R-:W-:Y:S01]  /*4190*/  SHF.L.U32 R3, RZ, 0x1f, RZ ;  /* 0x0000001fff037819 */ /* 0x006fe200000006ff */
[----:B------:R-:W-:Y:S01]  /*41a0*/  UIADD3 UR5, UPT, UPT, UR7, 0x110, URZ ;  /* 0x0000011007057890 */ /* 0x000fe2000fffe0ff */
[----:B------:R-:W-:Y:S02]  /*41b0*/  PLOP3.LUT P0, PT, PT, PT, UP0, 0x80, 0x8 ;  /* 0x000000000008781c */ /* 0x000fe40003f0f008 */
[----:B------:R-:W1:Y:S02]  /*41c0*/  SYNCS.PHASECHK.TRANS64.TRYWAIT P1, [UR7+0x110], R3 ;  /* 0x00011003ff0075a7 */ /* 0x000e640008021107 */
[----:B-1----:R-:W-:Y:S09]  /*41d0*/  @!P1 BRA `(.L_x_81) ;  /* 0x0000007c006c9947 */ /* 0x002ff20003800000 */
.L_x_214:
[----:B------:R-:W-:Y:S01]  /*41e0*/  @!UP0 UPRMT UR5, UR4, 0x654, UR5 ;  /* 0x0000065404058896 */ /* 0x000fe20008000005 */
[----:B------:R-:W-:Y:S02]  /*41f0*/  UMOV UR8, 0xffff ;  /* 0x0000ffff00087882 */ /* 0x000fe40000000000 */
[----:B------:R-:W-:-:S06]  /*4200*/  UMOV UR4, 0x1 ;  /* 0x0000000100047882 */ /* 0x000fcc0000000000 */
[----:B------:R-:W-:Y:S01]  /*4210*/  @!P0 SYNCS.ARRIVE.TRANS64.RED.A1T0 RZ, [UR5], RZ ;  /* 0x000000ffffff89a7 */ /* 0x000fe20008100405 */
[----:B------:R-:W-:Y:S01]  /*4220*/  NOP ;  /* 0x0000000000007918 */ /* 0x000fe20000000000 */
[----:B-1----:R-:W1:Y:S01]  /*4230*/  LDS R0, [UR6+0x14] ;  /* 0x00001406ff007984 */ /* 0x002e620008000800 */
[----:B------:R-:W-:-:S04]  /*4240*/  ULOP3.LUT UR5, UR21, 0xffff, URZ, 0xc0, !UPT ;  /* 0x0000ffff15057892 */ /* 0x000fc8000f8ec0ff */
[----:B------:R-:W-:-:S04]  /*4250*/  USHF.R.U32.HI UR5, URZ, 0x5, UR5 ;  /* 0x00000005ff057899 */ /* 0x000fc80008011605 */
[----:B------:R-:W-:Y:S02]  /*4260*/  USHF.L.U32 UR8, UR8, UR5, URZ ;  /* 0x0000000508087299 */ /* 0x000fe400080006ff */
[----:B------:R-:W-:-:S04]  /*4270*/  USHF.L.U32 UR4, UR4, UR5, URZ ;  /* 0x0000000504047299 */ /* 0x000fc800080006ff */
[----:B-1----:R-:W-:-:S04]  /*4280*/  LOP3.LUT R0, R0, UR8, RZ, 0xc0, !PT ;  /* 0x0000000800007c12 */ /* 0x002fc8000f8ec0ff */
[----:B------:R-:W-:-:S13]  /*4290*/  ISETP.NE.AND P0, PT, R0, UR8, PT ;  /* 0x0000000800007c0c */ /* 0x000fda000bf05270 */
[----:B------:R-:W-:Y:S05]  /*42a0*/  @P0 BRA `(.L_x_82) ;  /* 0x0000000000580947 */ /* 0x000fea0003800000 */
[----:B------:R-:W1:Y:S02]  /*42b0*/  LDS R0, [UR6+0x18] ;  /* 0x00001806ff007984 */ /* 0x000e640008000800 */
[----:B-1----:R-:W-:-:S04]  /*42c0*/  LOP3.LUT R0, R0, UR4, RZ, 0xc0, !PT ;  /* 0x0000000400007c12 */ /* 0x002fc8000f8ec0ff */
[----:B------:R-:W-:-:S13]  /*42d0*/  ISETP.NE.AND P0, PT, R0, UR4, PT ;  /* 0x0000000400007c0c */ /* 0x000fda000bf05270 */
[----:B------:R-:W-:Y:S05]  /*42e0*/  @P0 BRA `(.L_x_83) ;  /* 0x00000000003c0947 */ /* 0x000fea0003800000 */
[----:B------:R-:W1:Y:S01]  /*42f0*/  S2R R2, SR_LANEID ;  /* 0x0000000000027919 */ /* 0x000e620000000000 */
[----:B------:R-:W-:Y:S01]  /*4300*/  ULOP3.LUT UR8, URZ, UR8, URZ, 0x33, !UPT ;  /* 0x00000008ff087292 */ /* 0x000fe2000f8e33ff */
[----:B------:R-:W-:Y:S01]  /*4310*/  LOP3.LUT R4, RZ, UR4, RZ, 0x33, !PT ;  /* 0x00000004ff047c12 */ /* 0x000fe2000f8e33ff */
[----:B------:R-:W-:Y:S02]  /*4320*/  VOTEU.ANY UR7, UPT, PT ;  /* 0x0000000000077886 */ /* 0x000fe400038e0100 */
[----:B------:R-:W-:Y:S01]  /*4330*/  UFLO.U32 UR7, UR7 ;  /* 0x00000007000772bd */ /* 0x000fe200080e0000 */
[----:B------:R-:W2:Y:S01]  /*4340*/  REDUX UR4, R4 ;  /* 0x00000000040473c4 */ /* 0x000ea20000000000 */
[----:B------:R-:W-:-:S06]  /*4350*/  IMAD.U32 R0, RZ, RZ, UR8 ;  /* 0x00000008ff007e24 */ /* 0x000fcc000f8e00ff */
[----:B------:R4:W-:Y:S01]  /*4360*/  UTCATOMSWS.AND URZ, UR8 ;  /* 0x0000000800ff79e3 */ /* 0x0009e20008000000 */
[----:B------:R-:W3:Y:S01]  /*4370*/  REDUX UR5, R0 ;  /* 0x00000000000573c4 */ /* 0x000ee20000000000 */
[----:B-1----:R-:W-:Y:S01]  /*4380*/  ISETP.EQ.U32.AND P0, PT, R2, UR7, PT ;  /* 0x0000000702007c0c */ /* 0x002fe2000bf02070 */
[----:B--2---:R-:W-:Y:S01]  /*4390*/  IMAD.U32 R2, RZ, RZ, UR4 ;  /* 0x00000004ff027e24 */ /* 0x004fe2000f8e00ff */
[----:B---3--:R-:W-:-:S11]  /*43a0*/  MOV R3, UR5 ;  /* 0x0000000500037c02 */ /* 0x008fd60008000f00 */
[----:B------:R4:W-:Y:S04]  /*43b0*/  @P0 ATOMS.AND RZ, [UR6+0x14], R3 ;  /* 0x00001403ffff098c */ /* 0x0009e8000a800006 */
[----:B------:R4:W-:Y:S01]  /*43c0*/  @P0 ATOMS.AND RZ, [UR6+0x18], R2 ;  /* 0x00001802ffff098c */ /* 0x0009e2000a800006 */
[----:B------:R-:W-:Y:S05]  /*43d0*/  BRA `(.L_x_84) ;  /* 0x0000000000147947 */ /* 0x000fea0003800000 */
.L_x_83:
[----:B------:R-:W-:Y:S02]  /*43e0*/  MOV R2, 0x4400 ;  /* 0x0000440000027802 */ /* 0x000fe40000000f00 */
[----:B---3-5:R-:W-:Y:S05]  /*43f0*/  CALL.REL.NOINC `($__internal_0_$__cuda_sm10x_tcgen05_guardrail_trap_col_being_dealloced_not_returned_by_alloc) ;  /* 0x0000008000fc7944 */ /* 0x028fea0003c00000 */
[----:B------:R-:W-:Y:S05]  /*4400*/  BRA `(.L_x_84) ;  /* 0x0000000000087947 */ /* 0x000fea0003800000 */
.L_x_82:
[----:B------:R-:W-:Y:S02]  /*4410*/  MOV R2, 0x4430 ;  /* 0x0000443000027802 */ /* 0x000fe40000000f00 */
[----:B---3-5:R-:W-:Y:S05]  /*4420*/  CALL.REL.NOINC `($__internal_2_$__cuda_sm10x_tcgen05_guardrail_trap_unallocated_columns_being_dealloced) ;  /* 0x0000008400087944 */ /* 0x028fea0003c00000 */
.L_x_84:
[----:B------:R-:W-:Y:S01]  /*4430*/  NOP ;  /* 0x0000000000007918 */ /* 0x000fe20000000000 */
[----:B----4-:R-:W-:Y:S05]  /*4440*/  EXIT ;  /* 0x000000000000794d */ /* 0x010fea0003800000 */
.L_x_55:
[----:B------:R-:W-:-:S09]  /*4450*/  UISETP.NE.OR UP5, UPT, UR10, 0x3, !UP5 ;  /* 0x000000030a00788c */ /* 0x000fd2000efa5670 */
[----:B------:R-:W-:Y:S05]  /*4460*/  BRA.U UP5, `(.L_x_85) ;  /* 0x0000001505907547 */ /* 0x000fea000b800000 */
[----:B------:R-:W1:Y:S01]  /*4470*/  LDC R0, c[0x0][0xb30] ;  /* 0x0002cc00ff007b82 */ /* 0x000e620000000800 */
[----:B------:R-:W2:Y:S01]  /*4480*/  LDCU.64 UR8, c[0x0][0x888] ;  /* 0x00011100ff0877ac */ /* 0x000ea20008000a00 */
[----:B------:R-:W-:Y:S02]  /*4490*/  HFMA2 R25, -RZ, RZ, 0, 0 ;  /* 0x00000000ff197431 */ /* 0x000fe400000001ff */
[----:B------:R-:W-:Y:S01]  /*44a0*/  IMAD.MOV.U32 R27, RZ, RZ, RZ ;  /* 0x000000ffff1b7224 */ /* 0x000fe200078e00ff */
[----:B------:R-:W3:Y:S01]  /*44b0*/  LDCU.64 UR4, c[0x0][0x890] ;  /* 0x00011200ff0477ac */ /* 0x000ee20008000a00 */
[----:B------:R-:W-:Y:S02]  /*44c0*/  IMAD.MOV.U32 R23, RZ, RZ, 0x2000 ;  /* 0x00002000ff177424 */ /* 0x000fe400078e00ff */
[----:B------:R-:W4:Y:S01]  /*44d0*/  LDC R19, c[0x0][0x370] ;  /* 0x0000dc00ff137b82 */ /* 0x000f220000000800 */
[----:B------:R-:W-:Y:S01]  /*44e0*/  UMOV UR7, 0x400 ;  /* 0x0000040000077882 */ /* 0x000fe20000000000 */
[----:B------:R-:W-:-:S02]  /*44f0*/  UPLOP3.LUT UP1, UPT, UPT, UPT, UPT, 0x40, 0x4 ;  /* 0x000000000004789c */ /* 0x000fc40003f2e870 */
[----:B------:R-:W-:-:S04]  /*4500*/  ULEA UR7, UR37, UR7, 0x18 ;  /* 0x0000000725077291 */ /* 0x000fc8000f8ec0ff */
[----:B------:R-:W4:Y:S01]  /*4510*/  LDC R2, c[0x0][0xb0c] ;  /* 0x0002c300ff027b82 */ /* 0x000f220000000800 */
[----:B------:R-:W-:Y:S02]  /*4520*/  UIADD3 UR41, UPT, UPT, UR7, 0x40, URZ ;  /* 0x0000004007297890 */ /* 0x000fe4000fffe0ff */
[----:B--2---:R-:W-:Y:S02]  /*4530*/  UISETP.NE.U32.AND UP2, UPT, UR8, URZ, UPT ;  /* 0x000000ff0800728c */ /* 0x004fe4000bf45070 */
[----:B------:R-:W-:Y:S02]  /*4540*/  UIADD3 UR33, UPT, UPT, UR7, 0x48, URZ ;  /* 0x0000004807217890 */ /* 0x000fe4000fffe0ff */
[----:B---3--:R-:W-:Y:S01]  /*4550*/  UISETP.NE.U32.AND UP3, UPT, UR4, URZ, UPT ;  /* 0x000000ff0400728c */ /* 0x008fe2000bf65070 */
[----:B------:R-:W2:Y:S01]  /*4560*/  LDC R18, c[0x0][0xb20] ;  /* 0x0002c800ff127b82 */ /* 0x000ea20000000800 */
[----:B-1----:R-:W-:Y:S01]  /*4570*/  ISETP.NE.AND P1, PT, R0, 0x1, PT ;  /* 0x000000010000780c */ /* 0x002fe20003f25270 */
[----:B------:R-:W-:-:S02]  /*4580*/  UISETP.NE.AND.EX UP2, UPT, UR9, URZ, UPT, UP2 ;  /* 0x000000ff0900728c */ /* 0x000fc4000bf45320 */
[----:B------:R-:W-:Y:S02]  /*4590*/  UIADD3 UR25, UPT, UPT, UR7, 0x50, URZ ;  /* 0x0000005007197890 */ /* 0x000fe4000fffe0ff */
[----:B------:R-:W-:Y:S02]  /*45a0*/  UIADD3 UR17, UPT, UPT, UR7, 0x58, URZ ;  /* 0x0000005807117890 */ /* 0x000fe4000fffe0ff */
[----:B-----5:R-:W1:Y:S01]  /*45b0*/  LDC.64 R32, c[0x0][0x348] ;  /* 0x0000d200ff207b82 */ /* 0x020e620000000a00 */
[----:B------:R-:W-:-:S07]  /*45c0*/  UISETP.NE.AND.EX UP3, UPT, UR5, URZ, UPT, UP3 ;  /* 0x000000ff0500728c */ /* 0x000fce000bf65330 */
[----:B------:R-:W3:Y:S08]  /*45d0*/  LDC.64 R16, c[0x0][0xb10] ;  /* 0x0002c400ff107b82 */ /* 0x000ef00000000a00 */
[----:B------:R-:W1:Y:S08]  /*45e0*/  LDC.64 R6, c[0x0][0xb18] ;  /* 0x0002c600ff067b82 */ /* 0x000e700000000a00 */
[----:B------:R-:W1:Y:S08]  /*45f0*/  LDC.64 R4, c[0x0][0xb28] ;  /* 0x0002ca00ff047b82 */ /* 0x000e700000000a00 */
[----:B--2-4-:R-:W1:Y:S02]  /*4600*/  LDC R22, c[0x0][0x374] ;  /* 0x0000dd00ff167b82 */ /* 0x014e640000000800 */
.L_x_100:
[----:B------:R-:W-:Y:S02]  /*4610*/  LEA R0, R27, UR7, 0x3 ;  /* 0x000000071b007c11 */ /* 0x000fe4000f8e18ff */
[----:B------:R-:W-:Y:S02]  /*4620*/  SHF.L.U32 R3, R25, 0x1f, RZ ;  /* 0x0000001f19037819 */ /* 0x000fe400000006ff */
[----:B------:R-:W-:Y:S02]  /*4630*/  LEA R28, R27, UR7, 0x4 ;  /* 0x000000071b1c7c11 */ /* 0x000fe4000f8e20ff */
[----:B--2---:R-:W2:Y:S02]  /*4640*/  SYNCS.PHASECHK.TRANS64.TRYWAIT P0, [R0+URZ+0x90], R3 ;  /* 0x00009003000075a7 */ /* 0x004ea400080011ff */
[----:B--2---:R-:W-:Y:S05]  /*4650*/  @!P0 BRA `(.L_x_86) ;  /* 0x0000007800648947 */ /* 0x004fea0003800000 */
.L_x_215:
[----:B------:R-:W-:Y:S01]  /*4660*/  ISETP.GE.AND P0, PT, R26, 0x1, PT ;  /* 0x000000011a00780c */ /* 0x000fe20003f06270 */
[----:B------:R-:W4:Y:S01]  /*4670*/  LDS.128 R28, [R28+0x120] ;  /* 0x000120001c1c7984 */ /* 0x000f220000000c00 */
[----:B--2---:R-:W-:Y:S01]  /*4680*/  VIADD R0, R0, 0xa0 ;  /* 0x000000a000007836 */ /* 0x004fe20000000000 */
[----:B------:R-:W-:Y:S01]  /*4690*/  @!PT LDS RZ, [RZ] ;  /* 0x00000000fffff984 */ /* 0x000fe20000000800 */
[----:B------:R-:W-:Y:S01]  /*46a0*/  @!PT LDS RZ, [RZ] ;  /* 0x00000000fffff984 */ /* 0x000fe20000000800 */
[----:B------:R-:W-:Y:S01]  /*46b0*/  @!PT LDS RZ, [RZ] ;  /* 0x00000000fffff984 */ /* 0x000fe20000000800 */
[----:B------:R-:W-:Y:S01]  /*46c0*/  @!PT LDS RZ, [RZ] ;  /* 0x00000000fffff984 */ /* 0x000fe20000000800 */
[----:B------:R2:W-:Y:S06]  /*46d0*/  MEMBAR.ALL.CTA ;  /* 0x0000000000007992 */ /* 0x0005ec0000008000 */
[----:B--2---:R-:W2:Y:S01]  /*46e0*/  FENCE.VIEW.ASYNC.S ;  /* 0x00000000000073c6 */ /* 0x004ea20000000000 */
[----:B------:R-:W-:Y:S04]  /*46f0*/  PRMT R0, RZ, 0x654, R0 ;  /* 0x00000654ff007816 */ /* 0x000fe80000000000 */
[----:B--2---:R2:W-:Y:S01]  /*4700*/  SYNCS.ARRIVE.TRANS64.RED.A1T0 RZ, [R0+URZ], RZ ;  /* 0x000000ff00ff79a7 */ /* 0x0045e200081004ff */
[----:B----4-:R-:W-:Y:S11]  /*4710*/  LOP3.LUT P3, RZ, R30, 0x1, RZ, 0xc0, !PT ;  /* 0x000000011eff7812 */ /* 0x010ff6000786c0ff */
[----:B------:R-:W-:Y:S02]  /*4720*/  @!UPT UIADD3 URZ, UPT, UPT, URZ, URZ, URZ ;  /* 0x000000fffffff290 */ /* 0x000fe4000fffe0ff */
[----:B------:R-:W-:Y:S02]  /*4730*/  @P3 MOV R13, R28 ;  /* 0x0000001c000d3202 */ /* 0x000fe40000000f00 */
[----:B------:R-:W-:Y:S01]  /*4740*/  @P3 LOP3.LUT R8, R29, 0xffff, RZ, 0xc0, !PT ;  /* 0x0000ffff1d083812 */ /* 0x000fe200078ec0ff */
[----:B--2---:R-:W-:Y:S06]  /*4750*/  @!P0 BRA `(.L_x_87) ;  /* 0x0000000000a48947 */ /* 0x004fec0003800000 */
[----:B-1----:R-:W-:Y:S01]  /*4760*/  IMAD.HI.U32 R37, R22, R7, RZ ;  /* 0x0000000716257227 */ /* 0x002fe200078e00ff */
[----:B------:R-:W-:Y:S02]  /*4770*/  ISETP.NE.AND P0, PT, R6, 0x1, PT ;  /* 0x000000010600780c */ /* 0x000fe40003f05270 */
[----:B------:R-:W-:Y:S01]  /*4780*/  ISETP.NE.AND P2, PT, R26, 0x1, PT ;  /* 0x000000011a00780c */ /* 0x000fe20003f45270 */
[----:B---3--:R-:W-:Y:S01]  /*4790*/  IMAD.HI.U32 R34, R19, R16, RZ ;  /* 0x0000001013227227 */ /* 0x008fe200078e00ff */
[----:B------:R-:W-:Y:S02]  /*47a0*/  SHF.R.U32.HI R37, RZ, R18, R37 ;  /* 0x00000012ff257219 */ /* 0x000fe40000011625 */
[----:B------:R-:W-:Y:S01]  /*47b0*/  ISETP.NE.AND P4, PT, R2, 0x1, PT ;  /* 0x000000010200780c */ /* 0x000fe20003f85270 */
[----:B------:R-:W-:Y:S01]  /*47c0*/  IMAD.HI.U32 R36, R13, R16, RZ ;  /* 0x000000100d247227 */ /* 0x000fe200078e00ff */
[----:B------:R-:W-:Y:S02]  /*47d0*/  SHF.R.U32.HI R34, RZ, R17, R34 ;  /* 0x00000011ff227219 */ /* 0x000fe40000011622 */
[----:B------:R-:W-:Y:S01]  /*47e0*/  SEL R3, R22, R37, !P0 ;  /* 0x0000002516037207 */ /* 0x000fe20004000000 */
[C---:B------:R-:W-:Y:S01]  /*47f0*/  IMAD.HI.U32 R37, R8.reuse, R7, RZ ;  /* 0x0000000708257227 */ /* 0x040fe200078e00ff */
[----:B------:R-:W-:Y:S02]  /*4800*/  SEL R11, R19, R34, !P4 ;  /* 0x00000022130b7207 */ /* 0x000fe40006000000 */
[----:B------:R-:W-:Y:S01]  /*4810*/  SHF.R.U32.HI R36, RZ, R17, R36 ;  /* 0x00000011ff247219 */ /* 0x000fe20000011624 */
[----:B------:R-:W-:Y:S01]  /*4820*/  IMAD.HI.U32 R38, R3, R4, RZ ;  /* 0x0000000403267227 */ /* 0x000fe200078e00ff */
[----:B------:R-:W-:Y:S03]  /*4830*/  SHF.R.U32.HI R37, RZ, R18, R37 ;  /* 0x00000012ff257219 */ /* 0x000fe60000011625 */
[----:B------:R-:W-:Y:S01]  /*4840*/  IMAD.HI.U32 R34, R11, R4, RZ ;  /* 0x000000040b227227 */ /* 0x000fe200078e00ff */
[----:B------:R-:W-:Y:S02]  /*4850*/  @P2 SHF.R.U32.HI R3, RZ, R5, R38 ;  /* 0x00000005ff032219 */ /* 0x000fe40000011626 */
[----:B------:R-:W-:Y:S02]  /*4860*/  SEL R9, R8, R37, !P0 ;  /* 0x0000002508097207 */ /* 0x000fe40004000000 */
[----:B------:R-:W-:Y:S01]  /*4870*/  @P2 SHF.R.U32.HI R11, RZ, R5, R34 ;  /* 0x00000005ff0b2219 */ /* 0x000fe20000011622 */
[C---:B------:R-:W-:Y:S01]  /*4880*/  IMAD R10, R26.reuse, R3, RZ ;  /* 0x000000031a0a7224 */ /* 0x040fe200078e02ff */
[----:B------:R-:W-:Y:S01]  /*4890*/  SEL R3, R13, R36, !P4 ;  /* 0x000000240d037207 */ /* 0x000fe20006000000 */
[C---:B------:R-:W-:Y:S03]  /*48a0*/  IMAD.HI.U32 R14, R9.reuse, R4, RZ ;  /* 0x00000004090e7227 */ /* 0x040fe600078e00ff */
[----:B------:R-:W-:Y:S01]  /*48b0*/  ISETP.GE.AND P0, PT, R9, R10, PT ;  /* 0x0000000a0900720c */ /* 0x000fe20003f06270 */
[C---:B------:R-:W-:Y:S01]  /*48c0*/  IMAD R12, R26.reuse, R11, RZ ;  /* 0x0000000b1a0c7224 */ /* 0x040fe200078e02ff */
[-C--:B------:R-:W-:Y:S04]  /*48d0*/  SHF.R.U32.HI R14, RZ, R5.reuse, R14 ;  /* 0x00000005ff0e7219 */ /* 0x080fe8000001160e */
[----:B------:R-:W-:Y:S02]  /*48e0*/  ISETP.GE.OR P0, PT, R3, R12, P0 ;  /* 0x0000000c0300720c */ /* 0x000fe40000706670 */
[----:B------:R-:W-:Y:S05]  /*48f0*/  SEL R15, R9, R14, !P2 ;  /* 0x0000000e090f7207 */ /* 0x000fea0005000000 */
[----:B------:R-:W-:Y:S04]  /*4900*/  IMAD.MOV R14, RZ, RZ, -R15 ;  /* 0x000000ffff0e7224 */ /* 0x000fe800078e0a0f */
[----:B------:R-:W-:Y:S02]  /*4910*/  IMAD R14, R26, R14, R9 ;  /* 0x0000000e1a0e7224 */ /* 0x000fe400078e0209 */
[C---:B------:R-:W-:Y:S05]  /*4920*/  @!P0 IMAD.HI.U32 R10, R3.reuse, R4, RZ ;  /* 0x00000004030a8227 */ /* 0x040fea00078e00ff */
[----:B------:R-:W-:Y:S04]  /*4930*/  @!P0 SHF.R.U32.HI R10, RZ, R5, R10 ;  /* 0x00000005ff0a8219 */ /* 0x000fe8000001160a */
[----:B------:R-:W-:Y:S01]  /*4940*/  @!P0 SEL R0, R3, R10, !P2 ;  /* 0x0000000a03008207 */ /* 0x000fe20005000000 */
[----:B------:R-:W-:Y:S03]  /*4950*/  IMAD.MOV R10, RZ, RZ, -R3 ;  /* 0x000000ffff0a7224 */ /* 0x000fe600078e0a03 */
[----:B------:R-:W-:Y:S01]  /*4960*/  @!P0 IADD3 R15, PT, PT, R15, -R0, RZ ;  /* 0x800000000f0f8210 */ /* 0x000fe20007ffe0ff */
[----:B------:R-:W-:Y:S01]  /*4970*/  @!P0 IMAD R0, R11, R14, R0 ;  /* 0x0000000e0b008224 */ /* 0x000fe200078e0200 */
[----:B------:R-:W-:Y:S01]  /*4980*/  IADD3 R11, PT, PT, -R9, RZ, RZ ;  /* 0x000000ff090b7210 */ /* 0x000fe20007ffe1ff */
[----:B------:R-:W-:Y:S02]  /*4990*/  IMAD R13, R2, R10, R13 ;  /* 0x0000000a020d7224 */ /* 0x000fe400078e020d */
[----:B------:R-:W-:Y:S02]  /*49a0*/  @!P0 IMAD R9, R15, R26, R3 ;  /* 0x0000001a0f098224 */ /* 0x000fe400078e0203 */
[----:B------:R-:W-:Y:S02]  /*49b0*/  @!P0 IMAD.MOV.U32 R3, RZ, RZ, R0 ;  /* 0x000000ffff038224 */ /* 0x000fe400078e0000 */
[----:B------:R-:W-:Y:S02]  /*49c0*/  IMAD R8, R6, R11, R8 ;  /* 0x0000000b06087224 */ /* 0x000fe400078e0208 */
[----:B------:R-:W-:Y:S02]  /*49d0*/  IMAD R13, R3, R2, R13 ;  /* 0x00000002030d7224 */ /* 0x000fe400078e020d */
[----:B------:R-:W-:Y:S02]  /*49e0*/  IMAD R8, R9, R6, R8 ;  /* 0x0000000609087224 */ /* 0x000fe400078e0208 */
.L_x_87:
[----:B------:R-:W-:Y:S05]  /*49f0*/  BRA.U UP1, `(.L_x_88) ;  /* 0x0000000101107547 */ /* 0x000fea000b800000 */
[----:B------:R-:W-:Y:S04]  /*4a00*/  MOV R0, UR6 ;  /* 0x0000000600007c02 */ /* 0x000fe80008000f00 */
[----:B------:R-:W-:Y:S04]  /*4a10*/  SHF.L.U32 R3, R0, 0x1f, RZ ;  /* 0x0000001f00037819 */ /* 0x000fe800000006ff */
[----:B------:R-:W2:Y:S02]  /*4a20*/  SYNCS.PHASECHK.TRANS64.TRYWAIT P0, [UR7+0x88], R3 ;  /* 0x00008803ff0075a7 */ /* 0x000ea40008001107 */
[----:B--2---:R-:W-:Y:S05]  /*4a30*/  @!P0 BRA `(.L_x_89) ;  /* 0x0000007400808947 */ /* 0x004fea0003800000 */
.L_x_88:
[----:B------:R-:W-:Y:S01]  /*4a40*/  R2UR UR43, R21 ;  /* 0x00000000152b72ca */ /* 0x000fe200000e0000 */
[----:B------:R-:W-:Y:S01]  /*4a50*/  IMAD.MOV.U32 R12, RZ, RZ, 0x1 ;  /* 0x00000001ff0c7424 */ /* 0x000fe200078e00ff */
[----:B------:R-:W-:Y:S02]  /*4a60*/  R2UR UR42, R20 ;  /* 0x00000000142a72ca */ /* 0x000fe400000e0000 */
[----:B------:R-:W-:Y:S02]  /*4a70*/  ISETP.NE.U32.AND P2, PT, RZ, UR4, PT ;  /* 0x00000004ff007c0c */ /* 0x000fe4000bf45070 */
[----:B------:R-:W-:Y:S02]  /*4a80*/  SHF.L.U32 R12, R12, 0x1f, RZ ;  /* 0x0000001f0c0c7819 */ /* 0x000fe400000006ff */
[----:B------:R-:W-:Y:S05]  /*4a90*/  ISETP.NE.AND.EX P2, PT, RZ, UR5, PT, P2 ;  /* 0x00000005ff007c0c */ /* 0x000fea000bf45320 */
[----:B------:R-:W-:Y:S02]  /*4aa0*/  USHF.L.U32 UR43, UR43, 0x7, URZ ;  /* 0x000000072b2b7899 */ /* 0x000fe400080006ff */
[----:B------:R-:W-:Y:S01]  /*4ab0*/  USHF.L.U32 UR42, UR42, 0x7, URZ ;  /* 0x000000072a2a7899 */ /* 0x000fe200080006ff */
[----:B------:R-:W-:Y:S11]  /*4ac0*/  BRA.U !UP3, `(.L_x_90) ;  /* 0x000000010b347547 */ /* 0x000ff6000b800000 */
[----:B------:R-:W-:Y:S01]  /*4ad0*/  UPLOP3.LUT UP0, UPT, UPT, UPT, UP2, 0x80, 0x8 ;  /* 0x000000000008789c */ /* 0x000fe20003f0f020 */
[----:B--2---:R-:W-:Y:S02]  /*4ae0*/  HFMA2 R0, -RZ, RZ, 0, 5.9604644775390625e-08 ;  /* 0x00000001ff007431 */ /* 0x004fe400000001ff */
[----:B------:R-:W-:Y:S03]  /*4af0*/  IMAD.MOV.U32 R67, RZ, RZ, 0x1 ;  /* 0x00000001ff437424 */ /* 0x000fe600078e00ff */
[----:B------:R-:W-:Y:S05]  /*4b00*/  PLOP3.LUT P0, PT, PT, PT, UP0, 0x80, 0x8 ;  /* 0x000000000008781c */ /* 0x000fea0003f0f008 */
[----:B------:R-:W2:Y:S01]  /*4b10*/  @UP0 LDCU.64 UR10, c[0x0][0x888] ;  /* 0x00011100ff0a07ac */ /* 0x000ea20008000a00 */
[----:B------:R-:W-:Y:S07]  /*4b20*/  @UP0 UIMAD UR8, UR36, UR4, URZ ;  /* 0x00000004240802a4 */ /* 0x000fee000f8e02ff */
[----:B------:R-:W-:Y:S01]  /*4b30*/  @!P0 PRMT R67, R0, 0x7610, R67 ;  /* 0x0000761000438816 */ /* 0x000fe20000000043 */
[----:B--2---:R-:W-:Y:S03]  /*4b40*/  @UP0 UIMAD.WIDE UR10, UR8, 0x4, UR10 ;  /* 0x00000004080a08a5 */ /* 0x004fe6000f8e020a */
[----:B------:R-:W2:Y:S03]  /*4b50*/  @!UP0 LDCU UR8, c[0x0][0x880] ;  /* 0x00011000ff0887ac */ /* 0x000ea60008000800 */
[----:B------:R-:W-:Y:S01]  /*4b60*/  IMAD.U32 R10, RZ, RZ, UR10 ;  /* 0x0000000aff0a7e24 */ /* 0x000fe2000f8e00ff */
[----:B------:R-:W-:Y:S05]  /*4b70*/  MOV R11, UR11 ;  /* 0x0000000b000b7c02 */ /* 0x000fea0008000f00 */
[----:B------:R4:W5:Y:S02]  /*4b80*/  @P0 LDG.E R35, desc[UR46][R10.64] ;  /* 0x0000002e0a230981 */ /* 0x000964000c1e1900 */
[----:B--2-4-:R-:W-:Y:S07]  /*4b90*/  @!P0 IMAD.U32 R35, RZ, RZ, UR8 ;  /* 0x00000008ff238e24 */ /* 0x014fee000f8e00ff */
.L_x_90:
[----:B-----5:R-:W-:Y:S01]  /*4ba0*/  @!P2 FSETP.EQ.AND P0, PT, R35, RZ, PT ;  /* 0x000000ff2300a20b */ /* 0x020fe20003f02000 */
[----:B------:R-:W-:Y:S01]  /*4bb0*/  @!UPT UIADD3 URZ, UPT, UPT, URZ, URZ, URZ ;  /* 0x000000fffffff290 */ /* 0x000fe2000fffe0ff */
[----:B------:R-:W-:Y:S11]  /*4bc0*/  @!P2 BRA `(.L_x_91) ;  /* 0x000000000014a947 */ /* 0x000ff60003800000 */
[----:B------:R-:W-:Y:S02]  /*4bd0*/  LOP3.LUT P2, RZ, R67, 0xff, RZ, 0xc0, !PT ;  /* 0x000000ff43ff7812 */ /* 0x000fe4000784c0ff */
[----:B------:R-:W-:Y:S04]  /*4be0*/  PLOP3.LUT P0, PT, PT, PT, UP0, 0x80, 0x8 ;  /* 0x000000000008781c */ /* 0x000fe80003f0f008 */
[----:B------:R-:W-:Y:S07]  /*4bf0*/  PLOP3.LUT P0, PT, P0, PT, PT, 0x8, 0x80 ;  /* 0x000000000080781c */ /* 0x000fee000070e170 */
[----:B------:R-:W-:Y:S11]  /*4c00*/  @P2 FSETP.EQ.AND P0, PT, R35, RZ, PT ;  /* 0x000000ff2300220b */ /* 0x000ff60003f02000 */
[----:B------:R-:W-:Y:S02]  /*4c10*/  @!UPT UIADD3 URZ, UPT, UPT, URZ, URZ, URZ ;  /* 0x000000fffffff290 */ /* 0x000fe4000fffe0ff */
.L_x_91:
[----:B------:R-:W4:Y:S01]  /*4c20*/  SYNCS.PHASECHK.TRANS64.TRYWAIT P2, [UR7+0x60], R12 ;  /* 0x0000600cff0075a7 */ /* 0x000f220008041107 */
[----:B------:R-:W-:Y:S04]  /*4c30*/  ELECT P4, URZ, PT ;  /* 0x0000000000ff782f */ /* 0x000fe80003880000 */
[----:B------:R-:W-:Y:S11]  /*4c40*/  PLOP3.LUT P4, PT, P0, P4, PT, 0xf2, 0x2f ;  /* 0x00000000002f781c */ /* 0x000ff60000789e72 */
[----:B------:R-:W-:Y:S02]  /*4c50*/  @!UPT UIADD3 URZ, UPT, UPT, URZ, URZ, URZ ;  /* 0x000000fffffff290 */ /* 0x000fe4000fffe0ff */
[----:B-1----:R-:W-:Y:S05]  /*4c60*/  @!P4 IADD3 R9, P0, PT, R32, 0x580, RZ ;  /* 0x000005802009c810 */ /* 0x002fea0007f1e0ff */
[----:B--2---:R-:W-:Y:S01]  /*4c70*/  @!P4 IMAD.X R0, RZ, RZ, R33, P0 ;  /* 0x000000ffff00c224 */ /* 0x004fe200000e0621 */
[----:B----4-:R-:W-:Y:S07]  /*4c80*/  @!P2 BRA `(.L_x_92) ;  /* 0x000000740004a947 */ /* 0x010fee0003800000 */
.L_x_218:
[----:B------:R-:W-:Y:S01]  /*4c90*/  @!P4 R2UR UR9, R9 ;  /* 0x000000000909c2ca */ /* 0x000fe200000e0000 */
[----:B------:R-:W-:Y:S01]  /*4ca0*/  VOTEU.ALL UP1, P4 ;  /* 0x0000000000ff7886 */ /* 0x000fe20002020000 */
[----:B------:R-:W-:Y:S01]  /*4cb0*/  @!P4 R2UR UR8, R0 ;  /* 0x000000000008c2ca */ /* 0x000fe200000e0000 */
[----:B------:R-:W-:Y:S01]  /*4cc0*/  @!P4 IMAD.MOV.U32 R0, RZ, RZ, 0x2000 ;  /* 0x00002000ff00c424 */ /* 0x000fe200078e00ff */
[----:B------:R-:W-:Y:S01]  /*4cd0*/  UMOV UR44, UR36 ;  /* 0x00000024002c7c82 */ /* 0x000fe20008000000 */
[----:B------:R-:W-:Y:S01]  /*4ce0*/  UPRMT UR21, UR37, 0x654, UR41 ;  /* 0x0000065425157896 */ /* 0x000fe20008000029 */
[----:B------:R-:W-:Y:S01]  /*4cf0*/  @!P4 IADD3 R9, P0, PT, R32, 0x580, RZ ;  /* 0x000005802009c810 */ /* 0x000fe20007f1e0ff */
[----:B------:R-:W-:Y:S01]  /*4d00*/  @!UP1 UIADD3 UR40, UPT, UPT, UR7, 0x200, URZ ;  /* 0x0000020007289890 */ /* 0x000fe2000fffe0ff */
[----:B------:R-:W-:Y:S05]  /*4d10*/  VOTEU.ALL UP1, P4 ;  /* 0x0000000000ff7886 */ /* 0x000fea0002020000 */
[----:B------:R-:W-:Y:S01]  /*4d20*/  IMAD.U32 R10, RZ, RZ, UR9 ;  /* 0x00000009ff0a7e24 */ /* 0x000fe2000f8e00ff */
[----:B------:R-:W-:Y:S01]  /*4d30*/  UMOV UR9, 0x10000000 ;  /* 0x1000000000097882 */ /* 0x000fe20000000000 */
[----:B------:R-:W-:Y:S01]  /*4d40*/  IMAD.U32 R11, RZ, RZ, UR8 ;  /* 0x00000008ff0b7e24 */ /* 0x000fe2000f8e00ff */
[----:B------:R-:W-:Y:S02]  /*4d50*/  UMOV UR8, 0x0 ;  /* 0x0000000000087882 */ /* 0x000fe40000000000 */
[----:B------:R-:W-:Y:S02]  /*4d60*/  @!P4 R2UR UR10, R10 ;  /* 0x000000000a0ac2ca */ /* 0x000fe400000e0000 */
[----:B------:R-:W-:Y:S11]  /*4d70*/  @!P4 R2UR UR11, R11 ;  /* 0x000000000b0bc2ca */ /* 0x000ff600000e0000 */
[----:B------:R-:W-:Y:S02]  /*4d80*/  @!UPT UIADD3 URZ, UPT, UPT, URZ, URZ, URZ ;  /* 0x000000fffffff290 */ /* 0x000fe4000fffe0ff */
[----:B------:R2:W-:Y:S01]  /*4d90*/  @!UP1 UTMALDG.3D [UR40], [UR10], desc[UR8] ;  /* 0x000008280a0095b4 */ /* 0x0005e20008011000 */
[----:B------:R4:W-:Y:S01]  /*4da0*/  @!P4 SYNCS.ARRIVE.TRANS64.RED.A0TR RZ, [UR7+0x40], R0 ;  /* 0x00004000ffffc9a7 */ /* 0x0009e20008300407 */
[----:B------:R-:W-:Y:S01]  /*4db0*/  SYNCS.ARRIVE.TRANS64.RED.A1T0 RZ, [UR21], RZ ;  /* 0x000000ffffff79a7 */ /* 0x000fe20008100415 */
[----:B----4-:R-:W-:Y:S01]  /*4dc0*/  @!P4 IMAD.X R0, RZ, RZ, R33, P0 ;  /* 0x000000ffff00c224 */ /* 0x010fe200000e0621 */
[----:B------:R-:W4:Y:S02]  /*4dd0*/  SYNCS.PHASECHK.TRANS64.TRYWAIT P2, [UR7+0x68], R12 ;  /* 0x0000680cff0075a7 */ /* 0x000f240008041107 */
[----:B--2-4-:R-:W-:Y:S05]  /*4de0*/  @!P2 BRA `(.L_x_93) ;  /* 0x0000007000c4a947 */ /* 0x014fea0003800000 */
.L_x_220:
[----:B------:R-:W-:Y:S01]  /*4df0*/  @!P4 R2UR UR9, R9 ;  /* 0x000000000909c2ca */ /* 0x000fe200000e0000 */
[----:B------:R-:W-:Y:S01]  /*4e00*/  VOTEU.ALL UP1, P4 ;  /* 0x0000000000ff7886 */ /* 0x000fe20002020000 */
[----:B------:R-:W-:Y:S01]  /*4e10*/  @!P4 R2UR UR8, R0 ;  /* 0x000000000008c2ca */ /* 0x000fe200000e0000 */
[----:B------:R-:W-:Y:S01]  /*4e20*/  @!P4 IMAD.MOV.U32 R0, RZ, RZ, 0x2000 ;  /* 0x00002000ff00c424 */ /* 0x000fe200078e00ff */
[----:B------:R-:W-:Y:S01]  /*4e30*/  UMOV UR35, UR43 ;  /* 0x0000002b00237c82 */ /* 0x000fe20008000000 */
[----:B------:R-:W-:Y:S01]  /*4e40*/  UPRMT UR15, UR37, 0x654, UR33 ;  /* 0x00000654250f7896 */ /* 0x000fe20008000021 */
[----:B------:R-:W-:Y:S01]  /*4e50*/  @!P4 IADD3 R9, P0, PT, R32, 0x580, RZ ;  /* 0x000005802009c810 */ /* 0x000fe20007f1e0ff */
[----:B------:R-:W-:Y:S02]  /*4e60*/  @!UP1 UIADD3 UR34, UPT, UPT, UR42, 0x10, URZ ;  /* 0x000000102a229890 */ /* 0x000fe4000fffe0ff */
[----:B------:R-:W-:Y:S01]  /*4e70*/  @!UP1 UIADD3 UR32, UPT, UPT, UR7, 0x2200, URZ ;  /* 0x0000220007209890 */ /* 0x000fe2000fffe0ff */
[----:B------:R-:W-:Y:S03]  /*4e80*/  VOTEU.ALL UP1, P4 ;  /* 0x0000000000ff7886 */ /* 0x000fe60002020000 */
        /* <DEDUP_REMOVED lines=13> */
.L_x_222:
[----:B------:R-:W-:Y:S01]  /*4f60*/  @!P4 R2UR UR9, R9 ;  /* 0x000000000909c2ca */ /* 0x000fe200000e0000 */
[----:B------:R-:W-:Y:S01]  /*4f70*/  VOTEU.ALL UP1, P4 ;  /* 0x0000000000ff7886 */ /* 0x000fe20002020000 */
[----:B------:R-:W-:Y:S01]  /*4f80*/  @!P4 R2UR UR8, R0 ;  /* 0x000000000008c2ca */ /* 0x000fe200000e0000 */
[----:B------:R-:W-:Y:S01]  /*4f90*/  @!P4 IMAD.MOV.U32 R0, RZ, RZ, 0x2000 ;  /* 0x00002000ff00c424 */ /* 0x000fe200078e00ff */
[----:B------:R-:W-:Y:S01]  /*4fa0*/  UMOV UR27, UR43 ;  /* 0x0000002b001b7c82 */ /* 0x000fe20008000000 */
[----:B------:R-:W-:Y:S01]  /*4fb0*/  UMOV UR28, UR36 ;  /* 0x00000024001c7c82 */ /* 0x000fe20008000000 */
[----:B------:R-:W-:Y:S01]  /*4fc0*/  @!UP1 UIADD3 UR26, UPT, UPT, UR42, 0x20, URZ ;  /* 0x000000202a1a9890 */ /* 0x000fe2000fffe0ff */
[----:B------:R-:W-:Y:S01]  /*4fd0*/  @!P4 IADD3 R9, P0, PT, R32, 0x580, RZ ;  /* 0x000005802009c810 */ /* 0x000fe20007f1e0ff */
[----:B------:R-:W-:Y:S01]  /*4fe0*/  @!UP1 UIADD3 UR24, UPT, UPT, UR7, 0x4200, URZ ;  /* 0x0000420007189890 */ /* 0x000fe2000fffe0ff */
[----:B------:R-:W-:Y:S01]  /*4ff0*/  VOTEU.ALL UP1, P4 ;  /* 0x0000000000ff7886 */ /* 0x000fe20002020000 */
[----:B------:R-:W-:Y:S03]  /*5000*/  UPRMT UR14, UR37, 0x654, UR25 ;  /* 0x00000654250e7896 */ /* 0x000fe60008000019 */
        /* <DEDUP_REMOVED lines=13> */
.L_x_224:
[----:B------:R-:W-:Y:S01]  /*50e0*/  @!P4 R2UR UR9, R9 ;  /* 0x000000000909c2ca */ /* 0x000fe200000e0000 */
[----:B------:R-:W-:Y:S01]  /*50f0*/  VOTEU.ALL UP1, P4 ;  /* 0x0000000000ff7886 */ /* 0x000fe20002020000 */
[----:B------:R-:W-:Y:S01]  /*5100*/  @!P4 R2UR UR8, R0 ;  /* 0x000000000008c2ca */ /* 0x000fe200000e0000 */
[----:B------:R-:W-:Y:S01]  /*5110*/  @!P4 IMAD.MOV.U32 R0, RZ, RZ, 0x2000 ;  /* 0x00002000ff00c424 */ /* 0x000fe200078e00ff */
[----:B------:R-:W-:Y:S01]  /*5120*/  UMOV UR19, UR43 ;  /* 0x0000002b00137c82 */ /* 0x000fe20008000000 */
[----:B------:R-:W-:Y:S01]  /*5130*/  UMOV UR20, UR36 ;  /* 0x0000002400147c82 */ /* 0x000fe20008000000 */
[----:B------:R-:W-:Y:S01]  /*5140*/  @!UP1 UIADD3 UR18, UPT, UPT, UR42, 0x30, URZ ;  /* 0x000000302a129890 */ /* 0x000fe2000fffe0ff */
[----:B------:R-:W-:Y:S01]  /*5150*/  SHF.L.U32 R20, RZ, 0x1f, RZ ;  /* 0x0000001fff147819 */ /* 0x000fe200000006ff */
[----:B------:R-:W-:Y:S01]  /*5160*/  @!UP1 UIADD3 UR16, UPT, UPT, UR7, 0x6200, URZ ;  /* 0x0000620007109890 */ /* 0x000fe2000fffe0ff */
[----:B------:R-:W-:Y:S01]  /*5170*/  @!P4 IADD3 R9, P0, PT, R32, 0x580, RZ ;  /* 0x000005802009c810 */ /* 0x000fe20007f1e0ff */
[----:B------:R-:W-:Y:S01]  /*5180*/  VOTEU.ALL UP1, P4 ;  /* 0x0000000000ff7886 */ /* 0x000fe20002020000 */
[----:B------:R-:W-:Y:S02]  /*5190*/  UPRMT UR13, UR37, 0x654, UR17 ;  /* 0x00000654250d7896 */ /* 0x000fe40008000011 */
        /* <DEDUP_REMOVED lines=13> */
.L_x_226:
[----:B------:R-:W-:Y:S01]  /*5270*/  @!P4 R2UR UR9, R9 ;  /* 0x000000000909c2ca */ /* 0x000fe200000e0000 */
[----:B------:R-:W-:Y:S01]  /*5280*/  VOTEU.ALL UP1, P4 ;  /* 0x0000000000ff7886 */ /* 0x000fe20002020000 */
[----:B------:R-:W-:Y:S01]  /*5290*/  @!P4 R2UR UR8, R0 ;  /* 0x000000000008c2ca */ /* 0x000fe200000e0000 */
[----:B------:R-:W-:Y:S01]  /*52a0*/  @!P4 IMAD.MOV.U32 R0, RZ, RZ, 0x2000 ;  /* 0x00002000ff00c424 */ /* 0x000fe200078e00ff */
[----:B------:R-:W-:Y:S01]  /*52b0*/  UMOV UR18, 0x0 ;  /* 0x0000000000127882 */ /* 0x000fe20000000000 */
[----:B------:R-:W-:Y:S01]  /*52c0*/  UMOV UR19, 0x10000000 ;  /* 0x1000000000137882 */ /* 0x000fe20000000000 */
[----:B------:R-:W-:Y:S01]  /*52d0*/  @!UP1 UIADD3 UR10, UPT, UPT, UR42, 0x40, URZ ;  /* 0x000000402a0a9890 */ /* 0x000fe2000fffe0ff */
[----:B------:R-:W-:Y:S01]  /*52e0*/  @!P4 IADD3 R9, P0, PT, R32, 0x580, RZ ;  /* 0x000005802009c810 */ /* 0x000fe20007f1e0ff */
[----:B------:R-:W-:Y:S01]  /*52f0*/  UMOV UR11, UR43 ;  /* 0x0000002b000b7c82 */ /* 0x000fe20008000000 */
[----:B------:R-:W-:Y:S04]  /*5300*/  UMOV UR12, UR36 ;  /* 0x00000024000c7c82 */ /* 0x000fe80008000000 */
[----:B------:R-:W-:Y:S01]  /*5310*/  IMAD.U32 R10, RZ, RZ, UR9 ;  /* 0x00000009ff0a7e24 */ /* 0x000fe2000f8e00ff */
[----:B------:R-:W-:Y:S01]  /*5320*/  UMOV UR9, UR41 ;  /* 0x0000002900097c82 */ /* 0x000fe20008000000 */
[----:B------:R-:W-:Y:S01]  /*5330*/  IMAD.U32 R11, RZ, RZ, UR8 ;  /* 0x00000008ff0b7e24 */ /* 0x000fe2000f8e00ff */
[----:B------:R-:W-:Y:S02]  /*5340*/  @!UP1 UIADD3 UR8, UPT, UPT, UR7, 0x200, URZ ;  /* 0x0000020007089890 */ /* 0x000fe4000fffe0ff */
[----:B------:R-:W-:Y:S01]  /*5350*/  @!P4 R2UR UR22, R10 ;  /* 0x000000000a16c2ca */ /* 0x000fe200000e0000 */
[----:B------:R-:W-:Y:S01]  /*5360*/  VOTEU.ALL UP1, P4 ;  /* 0x0000000000ff7886 */ /* 0x000fe20002020000 */
        /* <DEDUP_REMOVED lines=8> */
.L_x_228:
        /* <DEDUP_REMOVED lines=9> */
[----:B------:R-:W-:Y:S03]  /*5480*/  UMOV UR12, UR36 ;  /* 0x00000024000c7c82 */ /* 0x000fe60008000000 */
[----:B------:R-:W-:Y:S02]  /*5490*/  @!P4 IMAD.X R21, RZ, RZ, R33, P0 ;  /* 0x000000ffff15c224 */ /* 0x000fe400000e0621 */
        /* <DEDUP_REMOVED lines=11> */
[----:B------:R-:W4:Y:S02]  /*5550*/  SYNCS.PHASECHK.TRANS64.TRYWAIT P2, [UR7+0x70], R20 ;  /* 0x00007014ff0075a7 */ /* 0x000f240008041107 */
[----:B--2-4-:R-:W-:Y:S05]  /*5560*/  @!P2 BRA `(.L_x_98) ;  /* 0x0000006c005ca947 */ /* 0x014fea0003800000 */
.L_x_230:
[----:B------:R-:W2:Y:S01]  /*5570*/  LDC.64 R14, c[0x0][0xb10] ;  /* 0x0002c400ff0e7b82 */ /* 0x000ea20000000a00 */
[----:B------:R-:W-:Y:S01]  /*5580*/  @!P4 R2UR UR9, R34 ;  /* 0x000000002209c2ca */ /* 0x000fe200000e0000 */
[----:B------:R-:W-:Y:S01]  /*5590*/  VOTEU.ALL UP1, P4 ;  /* 0x0000000000ff7886 */ /* 0x000fe20002020000 */
[----:B------:R-:W-:Y:S01]  /*55a0*/  @!P4 R2UR UR8, R21 ;  /* 0x000000001508c2ca */ /* 0x000fe200000e0000 */
[----:B------:R-:W-:Y:S01]  /*55b0*/  @!P4 IMAD.MOV.U32 R21, RZ, RZ, 0x2000 ;  /* 0x00002000ff15c424 */ /* 0x000fe200078e00ff */
[----:B------:R-:W-:Y:S03]  /*55c0*/  UMOV UR18, 0x0 ;  /* 0x0000000000127882 */ /* 0x000fe60000000000 */
[----:B------:R-:W4:Y:S01]  /*55d0*/  LDC.64 R10, c[0x0][0xb18] ;  /* 0x0002c600ff0a7b82 */ /* 0x000f220000000a00 */
[----:B------:R-:W-:Y:S01]  /*55e0*/  @!UP1 UIADD3 UR10, UPT, UPT, UR42, 0x60, URZ ;  /* 0x000000602a0a9890 */ /* 0x000fe2000fffe0ff */
[----:B------:R-:W-:Y:S01]  /*55f0*/  @P3 SHF.R.U32.HI R24, RZ, 0x10, R29 ;  /* 0x00000010ff183819 */ /* 0x000fe2000001161d */
[----:B------:R-:W-:Y:S01]  /*5600*/  UMOV UR19, 0x10000000 ;  /* 0x1000000000137882 */ /* 0x000fe20000000000 */
[----:B------:R-:W-:Y:S01]  /*5610*/  UMOV UR11, UR43 ;  /* 0x0000002b000b7c82 */ /* 0x000fe20008000000 */
[----:B------:R-:W-:Y:S03]  /*5620*/  UMOV UR12, UR36 ;  /* 0x00000024000c7c82 */ /* 0x000fe60008000000 */
[----:B------:R-:W5:Y:S01]  /*5630*/  @!P1 LDC R0, c[0x0][0xb20] ;  /* 0x0002c800ff009b82 */ /* 0x000f620000000800 */
[----:B------:R-:W-:Y:S02]  /*5640*/  VIADD R27, R27, 0x1 ;  /* 0x000000011b1b7836 */ /* 0x000fe40000000000 */
[----:B------:R-:W-:Y:S05]  /*5650*/  IMAD.U32 R36, RZ, RZ, UR9 ;  /* 0x00000009ff247e24 */ /* 0x000fea000f8e00ff */
[----:B-1----:R-:W1:Y:S01]  /*5660*/  @!P1 LDC R3, c[0x0][0xb0c] ;  /* 0x0002c300ff039b82 */ /* 0x002e620000000800 */
[----:B------:R-:W-:Y:S01]  /*5670*/  IMAD.U32 R37, RZ, RZ, UR8 ;  /* 0x00000008ff257e24 */ /* 0x000fe2000f8e00ff */
[----:B------:R-:W-:Y:S01]  /*5680*/  @!UP1 UIADD3 UR8, UPT, UPT, UR7, 0x4200, URZ ;  /* 0x0000420007089890 */ /* 0x000fe2000fffe0ff */
[----:B------:R-:W-:Y:S01]  /*5690*/  @!P4 R2UR UR20, R36 ;  /* 0x000000002414c2ca */ /* 0x000fe200000e0000 */
[----:B------:R-:W-:Y:S02]  /*56a0*/  VOTEU.ALL UP1, P4 ;  /* 0x0000000000ff7886 */ /* 0x000fe40002020000 */
[----:B------:R-:W-:Y:S01]  /*56b0*/  @!P4 R2UR UR21, R37 ;  /* 0x000000002515c2ca */ /* 0x000fe200000e0000 */
[----:B------:R-:W-:Y:S11]  /*56c0*/  UMOV UR9, UR25 ;  /* 0x0000001900097c82 */ /* 0x000ff60008000000 */
[----:B------:R-:W-:Y:S01]  /*56d0*/  @!UPT UIADD3 URZ, UPT, UPT, URZ, URZ, URZ ;  /* 0x000000fffffff290 */ /* 0x000fe2000fffe0ff */
[----:B------:R1:W-:Y:S01]  /*56e0*/  @!UP1 UTMALDG.3D [UR8], [UR20], desc[UR18] ;  /* 0x00001208140095b4 */ /* 0x0003e20008011000 */
[----:B------:R1:W-:Y:S02]  /*56f0*/  @!P4 SYNCS.ARRIVE.TRANS64.RED.A0TR RZ, [UR7+0x50], R21 ;  /* 0x00005015ffffc9a7 */ /* 0x0003e40008300407 */
[----:B-1----:R-:W-:Y:S01]  /*5700*/  @!P1 ISETP.NE.AND P2, PT, R3, 0x1, PT ;  /* 0x000000010300980c */ /* 0x002fe20003f45270 */
[C---:B--2---:R-:W-:Y:S01]  /*5710*/  @!P1 IMAD.HI.U32 R14, R13.reuse, R14, RZ ;  /* 0x0000000e0d0e9227 */ /* 0x044fe200078e00ff */
[----:B----4-:R-:W-:Y:S03]  /*5720*/  @!P1 ISETP.NE.AND P0, PT, R10, 0x1, PT ;  /* 0x000000010a00980c */ /* 0x010fe60003f05270 */
[C---:B------:R-:W-:Y:S01]  /*5730*/  @!P1 IMAD.HI.U32 R11, R8.reuse, R11, RZ ;  /* 0x0000000b080b9227 */ /* 0x040fe200078e00ff */
[----:B------:R-:W-:Y:S04]  /*5740*/  @!P1 SHF.R.U32.HI R14, RZ, R15, R14 ;  /* 0x0000000fff0e9219 */ /* 0x000fe8000001160e */
[----:B-----5:R-:W-:Y:S01]  /*5750*/  @!P1 SHF.R.U32.HI R9, RZ, R0, R11 ;  /* 0x00000000ff099219 */ /* 0x020fe2000001160b */
[----:B------:R-:W-:Y:S01]  /*5760*/  SYNCS.ARRIVE.TRANS64.RED.A1T0 RZ, [UR14], RZ ;  /* 0x000000ffffff79a7 */ /* 0x000fe2000810040e */
[----:B------:R-:W-:Y:S02]  /*5770*/  @!P1 SEL R14, R13, R14, !P2 ;  /* 0x0000000e0d0e9207 */ /* 0x000fe40005000000 */
[----:B------:R-:W-:Y:S01]  /*5780*/  @!P1 SEL R9, R8, R9, !P0 ;  /* 0x0000000908099207 */ /* 0x000fe20004000000 */
[----:B------:R-:W1:Y:S04]  /*5790*/  SYNCS.PHASECHK.TRANS64.TRYWAIT P5, [UR7+0x78], R20 ;  /* 0x00007814ff0075a7 */ /* 0x000e6800080a1107 */
[----:B------:R-:W-:Y:S02]  /*57a0*/  @!P1 IMAD.IADD R0, R9, 0x1, -R14 ;  /* 0x0000000109009824 */ /* 0x000fe400078e0a0e */
[----:B------:R-:W-:Y:S02]  /*57b0*/  @!P1 IMAD.IADD R9, R14, 0x1, -R9 ;  /* 0x000000010e099824 */ /* 0x000fe400078e0a09 */
[----:B------:R-:W-:Y:S02]  /*57c0*/  @!P1 IMAD R13, R0, R3, R13 ;  /* 0x00000003000d9224 */ /* 0x000fe400078e020d */
[----:B------:R-:W-:Y:S01]  /*57d0*/  @!P1 IMAD R8, R9, R10, R8 ;  /* 0x0000000a09089224 */ /* 0x000fe200078e0208 */
[----:B-1----:R-:W-:Y:S06]  /*57e0*/  @!P5 BRA `(.L_x_99) ;  /* 0x0000006800d4d947 */ /* 0x002fec0003800000 */
.L_x_232:
[----:B-1----:R-:W-:Y:S01]  /*57f0*/  @!P4 IADD3 R3, P0, PT, R32, 0x580, RZ ;  /* 0x000005802003c810 */ /* 0x002fe20007f1e0ff */
[----:B------:R-:W-:Y:S01]  /*5800*/  VOTEU.ALL UP1, P4 ;  /* 0x0000000000ff7886 */ /* 0x000fe20002020000 */
[----:B------:R-:W-:Y:S01]  /*5810*/  UMOV UR18, 0x0 ;  /* 0x0000000000127882 */ /* 0x000fe20000000000 */
[----:B------:R-:W-:Y:S01]  /*5820*/  UMOV UR19, 0x10000000 ;  /* 0x1000000000137882 */ /* 0x000fe20000000000 */
[----:B------:R-:W-:Y:S01]  /*5830*/  @!P4 R2UR UR9, R3 ;  /* 0x000000000309c2ca */ /* 0x000fe200000e0000 */
[----:B------:R-:W-:Y:S01]  /*5840*/  @!P4 IMAD.X R0, RZ, RZ, R33, P0 ;  /* 0x000000ffff00c224 */ /* 0x000fe200000e0621 */
[----:B------:R-:W-:Y:S01]  /*5850*/  @!UP1 UIADD3 UR10, UPT, UPT, UR42, 0x70, URZ ;  /* 0x000000702a0a9890 */ /* 0x000fe2000fffe0ff */
[----:B------:R-:W-:Y:S01]  /*5860*/  ISETP.NE.AND P0, PT, R27, 0x2, PT ;  /* 0x000000021b00780c */ /* 0x000fe20003f05270 */
[----:B------:R-:W-:Y:S01]  /*5870*/  UMOV UR11, UR43 ;  /* 0x0000002b000b7c82 */ /* 0x000fe20008000000 */
[----:B------:R-:W-:Y:S01]  /*5880*/  UMOV UR12, UR36 ;  /* 0x00000024000c7c82 */ /* 0x000fe20008000000 */
[----:B------:R-:W-:Y:S01]  /*5890*/  @!P4 R2UR UR8, R0 ;  /* 0x000000000008c2ca */ /* 0x000fe200000e0000 */
[----:B------:R-:W-:Y:S01]  /*58a0*/  IMAD.IADD R20, R8, 0x1, R66 ;  /* 0x0000000108147824 */ /* 0x000fe200078e0242 */
[----:B------:R-:W-:Y:S01]  /*58b0*/  @P3 R2UR UR36, R24 ;  /* 0x00000000182432ca */ /* 0x000fe200000e0000 */
[----:B------:R-:W-:Y:S01]  /*58c0*/  IMAD.IADD R21, R13, 0x1, R68 ;  /* 0x000000010d157824 */ /* 0x000fe200078e0244 */
[----:B------:R-:W-:Y:S02]  /*58d0*/  SEL R0, RZ, 0x1, P0 ;  /* 0x00000001ff007807 */ /* 0x000fe40000000000 */
[----:B------:R-:W-:Y:S01]  /*58e0*/  SEL R27, R27, RZ, P0 ;  /* 0x000000ff1b1b7207 */ /* 0x000fe20000000000 */
[----:B------:R-:W-:Y:S01]  /*58f0*/  IMAD.U32 R10, RZ, RZ, UR9 ;  /* 0x00000009ff0a7e24 */ /* 0x000fe2000f8e00ff */
[----:B------:R-:W-:Y:S01]  /*5900*/  UMOV UR9, UR17 ;  /* 0x0000001100097c82 */ /* 0x000fe20008000000 */
[----:B------:R-:W-:Y:S03]  /*5910*/  LOP3.LUT R25, R25, R0, RZ, 0x3c, !PT ;  /* 0x0000000019197212 */ /* 0x000fe600078e3cff */
[----:B------:R-:W-:Y:S01]  /*5920*/  @!P4 R2UR UR14, R10 ;  /* 0x000000000a0ec2ca */ /* 0x000fe200000e0000 */
[----:B------:R-:W-:Y:S01]  /*5930*/  IMAD.U32 R11, RZ, RZ, UR8 ;  /* 0x00000008ff0b7e24 */ /* 0x000fe2000f8e00ff */
[----:B------:R-:W-:Y:S01]  /*5940*/  @!UP1 UIADD3 UR8, UPT, UPT, UR7, 0x6200, URZ ;  /* 0x0000620007089890 */ /* 0x000fe2000fffe0ff */
[----:B------:R-:W-:Y:S03]  /*5950*/  VOTEU.ALL UP1, P4 ;  /* 0x0000000000ff7886 */ /* 0x000fe60002020000 */
[----:B------:R-:W-:Y:S11]  /*5960*/  @!P4 R2UR UR15, R11 ;  /* 0x000000000b0fc2ca */ /* 0x000ff600000e0000 */
[----:B------:R-:W-:Y:S02]  /*5970*/  @!UPT UIADD3 URZ, UPT, UPT, URZ, URZ, URZ ;  /* 0x000000fffffff290 */ /* 0x000fe4000fffe0ff */
[----:B------:R2:W-:Y:S01]  /*5980*/  @!UP1 UTMALDG.3D [UR8], [UR14], desc[UR18] ;  /* 0x000012080e0095b4 */ /* 0x0005e20008011000 */
[----:B------:R2:W-:Y:S01]  /*5990*/  @!P4 SYNCS.ARRIVE.TRANS64.RED.A0TR RZ, [UR7+0x58], R23 ;  /* 0x00005817ffffc9a7 */ /* 0x0005e20008300407 */
[----:B------:R-:W-:Y:S01]  /*59a0*/  UPLOP3.LUT UP1, UPT, UPT, UPT, UPT, 0x80, 0x8 ;  /* 0x000000000008789c */ /* 0x000fe20003f2f070 */
[----:B------:R-:W-:Y:S01]  /*59b0*/  SYNCS.ARRIVE.TRANS64.RED.A1T0 RZ, [UR13], RZ ;  /* 0x000000ffffff79a7 */ /* 0x000fe2000810040d */
[----:B------:R-:W-:Y:S09]  /*59c0*/  @P3 BRA `(.L_x_100) ;  /* 0xffffffec00103947 */ /* 0x000ff2000383ffff */
[----:B------:R-:W1:Y:S02]  /*59d0*/  SYNCS.PHASECHK.TRANS64.TRYWAIT P0, [UR7+0x60], R12 ;  /* 0x0000600cff0075a7 */ /* 0x000e640008001107 */
[----:B-1----:R-:W-:Y:S05]  /*59e0*/  @!P0 BRA `(.L_x_101) ;  /* 0x00000068006c8947 */ /* 0x002fea0003800000 */
.L_x_234:
[----:B------:R-:W4:Y:S02]  /*59f0*/  SYNCS.PHASECHK.TRANS64.TRYWAIT P0, [UR7+0x68], R12 ;  /* 0x0000680cff0075a7 */ /* 0x000f240008001107 */
[----:B----4-:R-:W-:Y:S05]  /*5a00*/  @!P0 BRA `(.L_x_102) ;  /* 0x00000068007c8947 */ /* 0x010fea0003800000 */
.L_x_236:
[----:B------:R-:W4:Y:S01]  /*5a10*/  SYNCS.PHASECHK.TRANS64.TRYWAIT P0, [UR7+0x70], R12 ;  /* 0x0000700cff0075a7 */ /* 0x000f220008001107 */
[----:B------:R-:W-:Y:S01]  /*5a20*/  HFMA2 R0, -RZ, RZ, 0, 5.9604644775390625e-08 ;  /* 0x00000001ff007431 */ /* 0x000fe200000001ff */
[----:B----4-:R-:W-:Y:S06]  /*5a30*/  @!P0 BRA `(.L_x_103) ;  /* 0x0000006800888947 */ /* 0x010fec0003800000 */
.L_x_238:
[----:B------:R-:W-:Y:S02]  /*5a40*/  MOV R2, UR7 ;  /* 0x0000000700027c02 */ /* 0x000fe40008000f00 */
[----:B-1----:R-:W-:-:S07]  /*5a50*/  SHF.L.U32 R3, R0, 0x1f, RZ ;  /* 0x0000001f00037819 */ /* 0x002fce00000006ff */
.L_x_104:
[----:B-1----:R1:W4:Y:S02]  /*5a60*/  SYNCS.PHASECHK.TRANS64.TRYWAIT P0, [R2+URZ+0x78], R3 ;  /* 0x00007803020075a7 */ /* 0x00232400080011ff */
[----:B----4-:R-:W-:Y:S05]  /*5a70*/  @!P0 NANOSLEEP.SYNCS 0x989680 ;  /* 0x009896800000895d */ /* 0x010fea0003900000 */
[----:B------:R-:W4:Y:S02]  /*5a80*/  @!P0 SYNCS.PHASECHK.TRANS64 P0, [R2+URZ+0x78], R3 ;  /* 0x00007803020085a7 */ /* 0x000f2400080010ff */
[----:B--2-4-:R-:W-:Y:S05]  /*5a90*/  @P0 EXIT ;  /* 0x000000000000094d */ /* 0x014fea0003800000 */
[----:B------:R-:W-:Y:S05]  /*5aa0*/  BRA `(.L_x_104) ;  /* 0xfffffffc00ec7947 */ /* 0x000fea000383ffff */
.L_x_85:
[----:B------:R-:W-:-:S06]  /*5ab0*/  UISETP.GE.AND UP1, UPT, UR10, 0x4, UPT ;  /* 0x000000040a00788c */ /* 0x000fcc000bf26270 */
[----:B------:R-:W-:-:S13]  /*5ac0*/  PLOP3.LUT P0, PT, PT, PT, UP1, 0x80, 0x8 ;  /* 0x000000000008781c */ /* 0x000fda0003f0f018 */
[----:B------:R-:W-:Y:S05]  /*5ad0*/  @!P0 EXIT ;  /* 0x000000000000894d */ /* 0x000fea0003800000 */
[----:B------:R-:W-:Y:S01]  /*5ae0*/  BAR.SYNC.DEFER_BLOCKING 0x6, 0xa0 ;  /* 0x0182800000007b1d */ /* 0x000fe20000010000 */
[C---:B------:R-:W-:Y:S01]  /*5af0*/  IMAD.SHL.U32 R3, R80.reuse, 0x10, RZ ;  /* 0x0000001050037824 */ /* 0x040fe200078e00ff */
[C---:B------:R-:W-:Y:S01]  /*5b00*/  SHF.L.U32 R33, R80.reuse, 0x10, RZ ;  /* 0x0000001050217819 */ /* 0x040fe200000006ff */
[C---:B------:R-:W-:Y:S01]  /*5b10*/  IMAD.SHL.U32 R2, R80.reuse, 0x2, RZ ;  /* 0x0000000250027824 */ /* 0x040fe200078e00ff */
[C---:B------:R-:W-:Y:S01]  /*5b20*/  LOP3.LUT R81, R80.reuse, 0x60, RZ, 0xc0, !PT ;  /* 0x0000006050517812 */ /* 0x040fe200078ec0ff */
[----:B------:R-:W-:Y:S01]  /*5b30*/  HFMA2 R75, -RZ, RZ, 0, 0 ;  /* 0x00000000ff4b7431 */ /* 0x000fe200000001ff */
[----:B------:R-:W-:Y:S02]  /*5b40*/  UMOV UR48, 0x400 ;  /* 0x0000040000307882 */ /* 0x000fe40000000000 */
[----:B------:R-:W1:Y:S01]  /*5b50*/  LDC R71, c[0x0][0x370] ;  /* 0x0000dc00ff477b82 */ /* 0x000e620000000800 */
[----:B------:R-:W-:Y:S01]  /*5b60*/  ULEA UR48, UR37, UR48, 0x18 ;  /* 0x0000003025307291 */ /* 0x000fe2000f8ec0ff */
[----:B------:R-:W-:Y:S01]  /*5b70*/  LOP3.LUT R5, R3, 0x60, RZ, 0xc0, !PT ;  /* 0x0000006003057812 */ /* 0x000fe200078ec0ff */
[----:B------:R-:W-:Y:S01]  /*5b80*/  IMAD.MOV.U32 R30, RZ, RZ, RZ ;  /* 0x000000ffff1e7224 */ /* 0x000fe200078e00ff */
[----:B------:R-:W-:Y:S01]  /*5b90*/  LOP3.LUT R78, R80, 0x2, RZ, 0xc0, !PT ;  /* 0x00000002504e7812 */ /* 0x000fe200078ec0ff */
[----:B------:R-:W-:Y:S01]  /*5ba0*/  UIADD3 UR4, UPT, UPT, UR48, 0x200, URZ ;  /* 0x0000020030047890 */ /* 0x000fe2000fffe0ff */
[----:B------:R-:W-:Y:S01]  /*5bb0*/  LOP3.LUT R2, R5, 0xc, R2, 0xf8, !PT ;  /* 0x0000000c05027812 */ /* 0x000fe200078ef802 */
[----:B------:R-:W-:Y:S01]  /*5bc0*/  IMAD.MOV.U32 R84, RZ, RZ, RZ ;  /* 0x000000ffff547224 */ /* 0x000fe200078e00ff */
[----:B------:R-:W2:Y:S01]  /*5bd0*/  LDC R28, c[0x0][0xb0c] ;  /* 0x0002c300ff1c7b82 */ /* 0x000ea20000000800 */
[----:B------:R-:W-:Y:S01]  /*5be0*/  LOP3.LUT R33, R33, 0x600000, RZ, 0xc0, !PT ;  /* 0x0060000021217812 */ /* 0x000fe200078ec0ff */
[----:B------:R-:W3:Y:S01]  /*5bf0*/  LDCU.64 UR52, c[0x0][0x348] ;  /* 0x00006900ff3477ac */ /* 0x000ee20008000a00 */
[----:B------:R-:W-:Y:S01]  /*5c00*/  IMAD.U32 R73, RZ, RZ, UR4 ;  /* 0x00000004ff497e24 */ /* 0x000fe2000f8e00ff */
[----:B------:R-:W-:-:S02]  /*5c10*/  LOP3.LUT R2, R2, 0x790, R3, 0xf8, !PT ;  /* 0x0000079002027812 */ /* 0x000fc400078ef803 */
[----:B------:R-:W-:Y:S01]  /*5c20*/  LOP3.LUT R80, R80, 0x4, RZ, 0xc0, !PT ;  /* 0x0000000450507812 */ /* 0x000fe200078ec0ff */
[----:B------:R-:W4:Y:S01]  /*5c30*/  LDCU.64 UR38, c[0x0][0x888] ;  /* 0x00011100ff2677ac */ /* 0x000f220008000a00 */
[----:B------:R-:W1:Y:S01]  /*5c40*/  LDC R69, c[0x0][0xb20] ;  /* 0x0002c800ff457b82 */ /* 0x000e620000000800 */
[----:B------:R-:W3:Y:S01]  /*5c50*/  LDS R0, [UR48+0x140] ;  /* 0x00014030ff007984 */ /* 0x000ee20008000800 */
[----:B------:R-:W-:Y:S01]  /*5c60*/  LEA R79, R2, R73, 0x2 ;  /* 0x00000049024f7211 */ /* 0x000fe200078e10ff */
[----:B------:R-:W1:Y:S01]  /*5c70*/  LDCU.64 UR44, c[0x0][0x890] ;  /* 0x00011200ff2c77ac */ /* 0x000e620008000a00 */
[----:B------:R-:W-:-:S03]  /*5c80*/  MOV R76, RZ ;  /* 0x000000ff004c7202 */ /* 0x000fc60000000f00 */
[--C-:B------:R-:W-:Y:S01]  /*5c90*/  IMAD R78, R78, -0x10, R79.reuse ;  /* 0xfffffff04e4e7824 */ /* 0x100fe200078e024f */
[----:B------:R-:W1:Y:S01]  /*5ca0*/  LDC R27, c[0x0][0xb30] ;  /* 0x0002cc00ff1b7b82 */ /* 0x000e620000000800 */
[----:B------:R-:W-:Y:S01]  /*5cb0*/  IMAD R77, R80, -0x10, R79 ;  /* 0xfffffff0504d7824 */ /* 0x000fe200078e024f */
[----:B------:R-:W-:Y:S01]  /*5cc0*/  UMOV UR49, URZ ;  /* 0x000000ff00317c82 */ /* 0x000fe20008000000 */
[----:B------:R-:W-:-:S05]  /*5cd0*/  UMOV UR51, URZ ;  /* 0x000000ff00337c82 */ /* 0x000fca0008000000 */
[----:B------:R-:W1:Y:S08]  /*5ce0*/  LDC.64 R64, c[0x0][0xb10] ;  /* 0x0002c400ff407b82 */ /* 0x000e700000000a00 */
[----:B------:R-:W1:Y:S08]  /*5cf0*/  LDC.64 R24, c[0x0][0xb18] ;  /* 0x0002c600ff187b82 */ /* 0x000e700000000a00 */
[----:B------:R-:W1:Y:S08]  /*5d00*/  LDC.64 R22, c[0x0][0xb28] ;  /* 0x0002ca00ff167b82 */ /* 0x000e700000000a00 */
[----:B------:R-:W1:Y:S01]  /*5d10*/  LDC.64 R62, c[0x0][0x8b0] ;  /* 0x00022c00ff3e7b82 */ /* 0x000e620000000a00 */
[----:B---3--:R-:W-:-:S07]  /*5d20*/  IMAD.IADD R33, R0, 0x1, R33 ;  /* 0x0000000100217824 */ /* 0x008fce00078e0221 */
[----:B------:R-:W3:Y:S08]  /*5d30*/  LDC.64 R60, c[0x0][0x8a8] ;  /* 0x00022a00ff3c7b82 */ /* 0x000ef00000000a00 */
[----:B--2-4-:R-:W1:Y:S02]  /*5d40*/  LDC R70, c[0x0][0x374] ;  /* 0x0000dd00ff467b82 */ /* 0x014e640000000800 */
.L_x_180:
[C---:B------:R-:W-:Y:S02]  /*5d50*/  LEA R0, R84.reuse, UR48, 0x3 ;  /* 0x0000003054007c11 */ /* 0x040fe4000f8e18ff */
[----:B------:R-:W-:Y:S02]  /*5d60*/  SHF.L.U32 R3, R75, 0x1f, RZ ;  /* 0x0000001f4b037819 */ /* 0x000fe400000006ff */
[----:B-1----:R-:W-:Y:S02]  /*5d70*/  LEA R16, R84, UR48, 0x4 ;  /* 0x0000003054107c11 */ /* 0x002fe4000f8e20ff */
[----:B------:R-:W2:Y:S02]  /*5d80*/  SYNCS.PHASECHK.TRANS64.TRYWAIT P0, [R0+URZ+0x90], R3 ;  /* 0x00009003000075a7 */ /* 0x000ea400080011ff */
[----:B--23--:R-:W-:Y:S05]  /*5d90*/  @!P0 BRA `(.L_x_105) ;  /* 0x0000006400c88947 */ /* 0x00cfea0003800000 */
.L_x_239:
[----:B------:R-:W4:Y:S01]  /*5da0*/  LDC.64 R12, c[0x0][0xb10] ;  /* 0x0002c400ff0c7b82 */ /* 0x000f220000000a00 */
[----:B------:R-:W3:Y:S01]  /*5db0*/  LDS.128 R16, [R16+0x120] ;  /* 0x0001200010107984 */ /* 0x000ee20000000c00 */
[----:B-1----:R-:W-:Y:S01]  /*5dc0*/  ISETP.NE.AND P1, PT, R27, 0x1, PT ;  /* 0x000000011b00780c */ /* 0x002fe20003f25270 */
[----:B--2---:R-:W-:Y:S01]  /*5dd0*/  VIADD R0, R0, 0xa0 ;  /* 0x000000a000007836 */ /* 0x004fe20000000000 */
[----:B------:R-:W-:Y:S04]  /*5de0*/  ISETP.GE.AND P0, PT, R26, 0x1, PT ;  /* 0x000000011a00780c */ /* 0x000fe80003f06270 */
[----:B------:R-:W1:Y:S01]  /*5df0*/  LDC.64 R10, c[0x0][0xb18] ;  /* 0x0002c600ff0a7b82 */ /* 0x000e620000000a00 */
[----:B------:R-:W-:Y:S01]  /*5e00*/  PRMT R0, RZ, 0x654, R0 ;  /* 0x00000654ff007816 */ /* 0x000fe20000000000 */
[----:B------:R-:W-:Y:S01]  /*5e10*/  @!PT LDS RZ, [RZ] ;  /* 0x00000000fffff984 */ /* 0x000fe20000000800 */
[----:B------:R-:W-:Y:S01]  /*5e20*/  @!PT LDS RZ, [RZ] ;  /* 0x00000000fffff984 */ /* 0x000fe20000000800 */
[----:B------:R-:W-:Y:S01]  /*5e30*/  @!PT LDS RZ, [RZ] ;  /* 0x00000000fffff984 */ /* 0x000fe20000000800 */
[----:B------:R-:W-:Y:S01]  /*5e40*/  @!PT LDS RZ, [RZ] ;  /* 0x00000000fffff984 */ /* 0x000fe20000000800 */
[----:B------:R2:W-:Y:S06]  /*5e50*/  MEMBAR.ALL.CTA ;  /* 0x0000000000007992 */ /* 0x0005ec0000008000 */
[----:B--2---:R-:W2:Y:S01]  /*5e60*/  FENCE.VIEW.ASYNC.S ;  /* 0x00000000000073c6 */ /* 0x004ea20000000000 */
[----:B------:R-:W1:Y:S08]  /*5e70*/  @!P1 LDC R14, c[0x0][0xb20] ;  /* 0x0002c800ff0e9b82 */ /* 0x000e700000000800 */
[----:B------:R-:W1:Y:S01]  /*5e80*/  @!P1 LDC R9, c[0x0][0xb0c] ;  /* 0x0002c300ff099b82 */ /* 0x000e620000000800 */
[----:B--2---:R2:W-:Y:S01]  /*5e90*/  SYNCS.ARRIVE.TRANS64.RED.A1T0 RZ, [R0+URZ], RZ ;  /* 0x000000ff00ff79a7 */ /* 0x0045e200081004ff */
[----:B---3--:R-:W-:Y:S04]  /*5ea0*/  LOP3.LUT P4, RZ, R18, 0x1, RZ, 0xc0, !PT ;  /* 0x0000000112ff7812 */ /* 0x008fe8000788c0ff */
[----:B------:R-:W-:Y:S09]  /*5eb0*/  P2R R82, PR, RZ, 0x10 ;  /* 0x00000010ff527803 */ /* 0x000ff20000000000 */
[----:B------:R-:W-:Y:S02]  /*5ec0*/  @P4 MOV R31, R16 ;  /* 0x00000010001f4202 */ /* 0x000fe40000000f00 */
[----:B------:R-:W-:Y:S01]  /*5ed0*/  @P4 LOP3.LUT R29, R17, 0xffff, RZ, 0xc0, !PT ;  /* 0x0000ffff111d4812 */ /* 0x000fe200078ec0ff */
[----:B--2-4-:R-:W-:Y:S06]  /*5ee0*/  @!P0 BRA `(.L_x_106) ;  /* 0x0000000000a48947 */ /* 0x014fec0003800000 */
[----:B------:R-:W-:Y:S01]  /*5ef0*/  IMAD.HI.U32 R36, R70, R25, RZ ;  /* 0x0000001946247227 */ /* 0x000fe200078e00ff */
[----:B------:R-:W-:Y:S02]  /*5f00*/  ISETP.NE.AND P0, PT, R24, 0x1, PT ;  /* 0x000000011800780c */ /* 0x000fe40003f05270 */
[----:B------:R-:W-:Y:S01]  /*5f10*/  ISETP.NE.AND P2, PT, R26, 0x1, PT ;  /* 0x000000011a00780c */ /* 0x000fe20003f45270 */
[-C--:B------:R-:W-:Y:S01]  /*5f20*/  IMAD.HI.U32 R34, R71, R64.reuse, RZ ;  /* 0x0000004047227227 */ /* 0x080fe200078e00ff */
[----:B------:R-:W-:Y:S02]  /*5f30*/  SHF.R.U32.HI R37, RZ, R69, R36 ;  /* 0x00000045ff257219 */ /* 0x000fe40000011624 */
[----:B------:R-:W-:Y:S01]  /*5f40*/  ISETP.NE.AND P3, PT, R28, 0x1, PT ;  /* 0x000000011c00780c */ /* 0x000fe20003f65270 */
[----:B------:R-:W-:Y:S01]  /*5f50*/  IMAD.HI.U32 R40, R29, R25, RZ ;  /* 0x000000191d287227 */ /* 0x000fe200078e00ff */
[----:B------:R-:W-:Y:S02]  /*5f60*/  SHF.R.U32.HI R34, RZ, R65, R34 ;  /* 0x00000041ff227219 */ /* 0x000fe40000011622 */
[----:B------:R-:W-:Y:S01]  /*5f70*/  SEL R3, R70, R37, !P0 ;  /* 0x0000002546037207 */ /* 0x000fe20004000000 */
[----:B------:R-:W-:Y:S01]  /*5f80*/  IMAD.HI.U32 R38, R31, R64, RZ ;  /* 0x000000401f267227 */ /* 0x000fe200078e00ff */
[----:B------:R-:W-:Y:S03]  /*5f90*/  SEL R7, R71, R34, !P3 ;  /* 0x0000002247077207 */ /* 0x000fe60005800000 */
[-C--:B------:R-:W-:Y:S01]  /*5fa0*/  IMAD.HI.U32 R34, R3, R22.reuse, RZ ;  /* 0x0000001603227227 */ /* 0x080fe200078e00ff */
[----:B------:R-:W-:Y:S03]  /*5fb0*/  SHF.R.U32.HI R38, RZ, R65, R38 ;  /* 0x00000041ff267219 */ /* 0x000fe60000011626 */
[----:B------:R-:W-:Y:S01]  /*5fc0*/  IMAD.HI.U32 R36, R7, R22, RZ ;  /* 0x0000001607247227 */ /* 0x000fe200078e00ff */
[----:B------:R-:W-:Y:S02]  /*5fd0*/  @P2 SHF.R.U32.HI R3, RZ, R23, R34 ;  /* 0x00000017ff032219 */ /* 0x000fe40000011622 */
[----:B------:R-:W-:Y:S02]  /*5fe0*/  SHF.R.U32.HI R34, RZ, R69, R40 ;  /* 0x00000045ff227219 */ /* 0x000fe40000011628 */
[----:B------:R-:W-:Y:S01]  /*5ff0*/  @P2 SHF.R.U32.HI R7, RZ, R23, R36 ;  /* 0x00000017ff072219 */ /* 0x000fe20000011624 */
[C---:B------:R-:W-:Y:S01]  /*6000*/  IMAD R2, R26.reuse, R3, RZ ;  /* 0x000000031a027224 */ /* 0x040fe200078e02ff */
[----:B------:R-:W-:Y:S02]  /*6010*/  SEL R5, R29, R34, !P0 ;  /* 0x000000221d057207 */ /* 0x000fe40004000000 */
[----:B------:R-:W-:Y:S01]  /*6020*/  SEL R3, R31, R38, !P3 ;  /* 0x000000261f037207 */ /* 0x000fe20005800000 */
[----:B------:R-:W-:Y:S01]  /*6030*/  IMAD R4, R26, R7, RZ ;  /* 0x000000071a047224 */ /* 0x000fe200078e02ff */
[C---:B------:R-:W-:Y:S01]  /*6040*/  ISETP.GE.AND P0, PT, R5.reuse, R2, PT ;  /* 0x000000020500720c */ /* 0x040fe20003f06270 */
[----:B------:R-:W-:Y:S03]  /*6050*/  IMAD.HI.U32 R6, R5, R22, RZ ;  /* 0x0000001605067227 */ /* 0x000fe600078e00ff */
[----:B------:R-:W-:Y:S01]  /*6060*/  ISETP.GE.OR P0, PT, R3, R4, P0 ;  /* 0x000000040300720c */ /* 0x000fe20000706670 */
[----:B------:R-:W-:Y:S01]  /*6070*/  IMAD.MOV R4, RZ, RZ, -R3 ;  /* 0x000000ffff047224 */ /* 0x000fe200078e0a03 */
[-C--:B------:R-:W-:Y:S03]  /*6080*/  SHF.R.U32.HI R6, RZ, R23.reuse, R6 ;  /* 0x00000017ff067219 */ /* 0x080fe60000011606 */
[----:B------:R-:W-:Y:S01]  /*6090*/  IMAD R31, R28, R4, R31 ;  /* 0x000000041c1f7224 */ /* 0x000fe200078e021f */
[----:B------:R-:W-:Y:S05]  /*60a0*/  SEL R15, R5, R6, !P2 ;  /* 0x00000006050f7207 */ /* 0x000fea0005000000 */
[----:B------:R-:W-:Y:S02]  /*60b0*/  IMAD.MOV R6, RZ, RZ, -R15 ;  /* 0x000000ffff067224 */ /* 0x000fe400078e0a0f */
[C---:B------:R-:W-:Y:S04]  /*60c0*/  @!P0 IMAD.HI.U32 R2, R3.reuse, R22, RZ ;  /* 0x0000001603028227 */ /* 0x040fe800078e00ff */
[----:B------:R-:W-:Y:S01]  /*60d0*/  IMAD R6, R26, R6, R5 ;  /* 0x000000061a067224 */ /* 0x000fe200078e0205 */
[----:B------:R-:W-:Y:S04]  /*60e0*/  @!P0 SHF.R.U32.HI R2, RZ, R23, R2 ;  /* 0x00000017ff028219 */ /* 0x000fe80000011602 */
[----:B------:R-:W-:Y:S02]  /*60f0*/  @!P0 SEL R0, R3, R2, !P2 ;  /* 0x0000000203008207 */ /* 0x000fe40005000000 */
[----:B------:R-:W-:Y:S02]  /*6100*/  IADD3 R2, PT, PT, -R5, RZ, RZ ;  /* 0x000000ff05027210 */ /* 0x000fe40007ffe1ff */
[----:B------:R-:W-:Y:S01]  /*6110*/  @!P0 IADD3 R8, PT, PT, R15, -R0, RZ ;  /* 0x800000000f088210 */ /* 0x000fe20007ffe0ff */
[----:B------:R-:W-:Y:S02]  /*6120*/  @!P0 IMAD R0, R7, R6, R0 ;  /* 0x0000000607008224 */ /* 0x000fe400078e0200 */
[----:B------:R-:W-:Y:S02]  /*6130*/  IMAD R29, R24, R2, R29 ;  /* 0x00000002181d7224 */ /* 0x000fe400078e021d */
[----:B------:R-:W-:Y:S02]  /*6140*/  @!P0 IMAD R5, R8, R26, R3 ;  /* 0x0000001a08058224 */ /* 0x000fe400078e0203 */
[----:B------:R-:W-:Y:S04]  /*6150*/  @!P0 IMAD.MOV.U32 R3, RZ, RZ, R0 ;  /* 0x000000ffff038224 */ /* 0x000fe800078e0000 */
[----:B------:R-:W-:Y:S02]  /*6160*/  IMAD R31, R3, R28, R31 ;  /* 0x0000001c031f7224 */ /* 0x000fe400078e021f */
[----:B------:R-:W-:Y:S07]  /*6170*/  IMAD R29, R5, R24, R29 ;  /* 0x00000018051d7224 */ /* 0x000fee00078e021d */
.L_x_106:
[----:B-1----:R-:W-:Y:S01]  /*6180*/  @!P1 ISETP.NE.AND P0, PT, R10, 0x1, PT ;  /* 0x000000010a00980c */ /* 0x002fe20003f05270 */
[----:B------:R-:W-:Y:S01]  /*6190*/  @!P1 IMAD.HI.U32 R3, R29, R11, RZ ;  /* 0x0000000b1d039227 */ /* 0x000fe200078e00ff */
[----:B------:R-:W-:Y:S01]  /*61a0*/  R2UR UR42, R21 ;  /* 0x00000000152a72ca */ /* 0x000fe200000e0000 */
[----:B------:R-:W-:Y:S01]  /*61b0*/  BSSY.RECONVERGENT B6, `(.L_x_107) ;  /* 0x0000031000067945 */ /* 0x000fe20003800200 */
[----:B------:R-:W-:Y:S01]  /*61c0*/  R2UR UR41, R20 ;  /* 0x00000000142972ca */ /* 0x000fe200000e0000 */
[----:B------:R-:W-:Y:S01]  /*61d0*/  @!P1 IMAD.HI.U32 R0, R31, R12, RZ ;  /* 0x0000000c1f009227 */ /* 0x000fe200078e00ff */
[----:B------:R-:W-:Y:S02]  /*61e0*/  @!P1 SHF.R.U32.HI R2, RZ, R14, R3 ;  /* 0x0000000eff029219 */ /* 0x000fe40000011603 */
[----:B------:R-:W-:Y:S01]  /*61f0*/  @!P1 ISETP.NE.AND P2, PT, R9, 0x1, PT ;  /* 0x000000010900980c */ /* 0x000fe20003f45270 */
[----:B------:R-:W-:Y:S01]  /*6200*/  VIADD R84, R84, 0x1 ;  /* 0x0000000154547836 */ /* 0x000fe20000000000 */
[----:B------:R-:W-:Y:S02]  /*6210*/  @!P1 SEL R2, R29, R2, !P0 ;  /* 0x000000021d029207 */ /* 0x000fe40004000000 */
[----:B------:R-:W-:Y:S02]  /*6220*/  @!P1 SHF.R.U32.HI R0, RZ, R13, R0 ;  /* 0x0000000dff009219 */ /* 0x000fe40000011600 */
[----:B------:R-:W-:Y:S01]  /*6230*/  LOP3.LUT P0, RZ, R73, 0x1b0, RZ, 0xc0, !PT ;  /* 0x000001b049ff7812 */ /* 0x000fe2000780c0ff */
[----:B------:R-:W-:Y:S01]  /*6240*/  USHF.L.U32 UR42, UR42, 0x7, URZ ;  /* 0x000000072a2a7899 */ /* 0x000fe200080006ff */
[----:B------:R-:W-:Y:S01]  /*6250*/  @!P1 SEL R3, R31, R0, !P2 ;  /* 0x000000001f039207 */ /* 0x000fe20005000000 */
[----:B------:R-:W-:Y:S01]  /*6260*/  USHF.L.U32 UR41, UR41, 0x7, URZ ;  /* 0x0000000729297899 */ /* 0x000fe200080006ff */
[----:B------:R-:W-:Y:S03]  /*6270*/  @P4 SHF.R.U32.HI R74, RZ, 0x10, R17 ;  /* 0x00000010ff4a4819 */ /* 0x000fe60000011611 */
[----:B------:R-:W-:Y:S02]  /*6280*/  @!P1 IMAD.IADD R0, R2, 0x1, -R3 ;  /* 0x0000000102009824 */ /* 0x000fe400078e0a03 */
[----:B------:R-:W-:Y:S02]  /*6290*/  @!P1 IMAD.IADD R2, R3, 0x1, -R2 ;  /* 0x0000000103029824 */ /* 0x000fe400078e0a02 */
[----:B------:R-:W-:Y:S02]  /*62a0*/  @!P1 IMAD R31, R0, R9, R31 ;  /* 0x00000009001f9224 */ /* 0x000fe400078e021f */
[----:B------:R-:W-:Y:S01]  /*62b0*/  @!P1 IMAD R29, R2, R10, R29 ;  /* 0x0000000a021d9224 */ /* 0x000fe200078e021d */
[----:B------:R-:W-:Y:S06]  /*62c0*/  @!P0 BRA `(.L_x_108) ;  /* 0x00000000007c8947 */ /* 0x000fec0003800000 */
[----:B------:R-:W1:Y:S01]  /*62d0*/  LDCU.64 UR8, c[0x4][0x80] ;  /* 0x01001000ff0877ac */ /* 0x000e620008000a00 */
[----:B------:R-:W-:Y:S01]  /*62e0*/  MOV R2, 0x0 ;  /* 0x0000000000027802 */ /* 0x000fe20000000f00 */
[----:B------:R-:W-:Y:S02]  /*62f0*/  HFMA2 R12, -RZ, RZ, 0, 5.9604644775390625e-08 ;  /* 0x00000001ff0c7431 */ /* 0x000fe400000001ff */
[----:B------:R-:W-:Y:S01]  /*6300*/  IMAD.MOV.U32 R8, RZ, RZ, 0x70 ;  /* 0x00000070ff087424 */ /* 0x000fe200078e00ff */
[----:B------:R2:W3:Y:S01]  /*6310*/  LDC.64 R14, c[0x4][R2] ;  /* 0x01000000020e7b82 */ /* 0x0004e20000000a00 */
[----:B------:R-:W4:Y:S01]  /*6320*/  LDCU.64 UR6, c[0x4][0x88] ;  /* 0x01001100ff0677ac */ /* 0x000f220008000a00 */
[----:B------:R-:W-:Y:S01]  /*6330*/  IMAD.MOV.U32 R13, RZ, RZ, RZ ;  /* 0x000000ffff0d7224 */ /* 0x000fe200078e00ff */
[----:B------:R-:W2:Y:S01]  /*6340*/  LDCU.64 UR4, c[0x4][0x8] ;  /* 0x01000100ff0477ac */ /* 0x000ea20008000a00 */
[----:B-1----:R-:W-:Y:S01]  /*6350*/  MOV R5, UR9 ;  /* 0x0000000900057c02 */ /* 0x002fe20008000f00 */
[----:B------:R-:W-:Y:S01]  /*6360*/  IMAD.U32 R4, RZ, RZ, UR8 ;  /* 0x00000008ff047e24 */ /* 0x000fe2000f8e00ff */
[----:B----4-:R-:W-:Y:S01]  /*6370*/  MOV R7, UR7 ;  /* 0x0000000700077c02 */ /* 0x010fe20008000f00 */
[----:B------:R-:W-:Y:S01]  /*6380*/  IMAD.U32 R6, RZ, RZ, UR6 ;  /* 0x00000006ff067e24 */ /* 0x000fe2000f8e00ff */
[----:B--2---:R-:W-:Y:S01]  /*6390*/  MOV R11, UR5 ;  /* 0x00000005000b7c02 */ /* 0x004fe20008000f00 */
[----:B------:R-:W-:Y:S02]  /*63a0*/  IMAD.U32 R10, RZ, RZ, UR4 ;  /* 0x00000004ff0a7e24 */ /* 0x000fe4000f8e00ff */
[----:B------:R-:W-:Y:S07]  /*63b0*/  LEPC R20, `(.L_x_109) ;  /* 0x000000001014794e */ /* 0x000fee0000000000 */
[----:B---3-5:R-:W-:Y:S05]  /*63c0*/  CALL.ABS.NOINC R14 ;  /* 0x000000000e007343 */ /* 0x028fea0003c00000 */
.L_x_109:
[----:B------:R-:W1:Y:S01]  /*63d0*/  LDCU.64 UR8, c[0x4][0x80] ;  /* 0x01001000ff0877ac */ /* 0x000e620008000a00 */
[----:B------:R-:W2:Y:S01]  /*63e0*/  LDC.64 R2, c[0x4][R2] ;  /* 0x0100000002027b82 */ /* 0x000ea20000000a00 */
[----:B------:R-:W-:Y:S02]  /*63f0*/  HFMA2 R12, -RZ, RZ, 0, 5.9604644775390625e-08 ;  /* 0x00000001ff0c7431 */ /* 0x000fe400000001ff */
[----:B------:R-:W-:Y:S02]  /*6400*/  IMAD.MOV.U32 R8, RZ, RZ, 0x70 ;  /* 0x00000070ff087424 */ /* 0x000fe400078e00ff */
[----:B------:R-:W-:Y:S01]  /*6410*/  IMAD.MOV.U32 R13, RZ, RZ, RZ ;  /* 0x000000ffff0d7224 */ /* 0x000fe200078e00ff */
[----:B------:R-:W3:Y:S01]  /*6420*/  LDCU.64 UR6, c[0x4][0x88] ;  /* 0x01001100ff0677ac */ /* 0x000ee20008000a00 */
[----:B------:R-:W4:Y:S01]  /*6430*/  LDCU.64 UR4, c[0x4][0x8] ;  /* 0x01000100ff0477ac */ /* 0x000f220008000a00 */
[----:B-1----:R-:W-:Y:S02]  /*6440*/  MOV R4, UR8 ;  /* 0x0000000800047c02 */ /* 0x002fe40008000f00 */
[----:B------:R-:W-:Y:S02]  /*6450*/  MOV R5, UR9 ;  /* 0x0000000900057c02 */ /* 0x000fe40008000f00 */
[----:B---3--:R-:W-:Y:S01]  /*6460*/  MOV R7, UR7 ;  /* 0x0000000700077c02 */ /* 0x008fe20008000f00 */
[----:B------:R-:W-:Y:S01]  /*6470*/  IMAD.U32 R6, RZ, RZ, UR6 ;  /* 0x00000006ff067e24 */ /* 0x000fe2000f8e00ff */
[----:B----4-:R-:W-:Y:S01]  /*6480*/  MOV R11, UR5 ;  /* 0x00000005000b7c02 */ /* 0x010fe20008000f00 */
[----:B------:R-:W-:Y:S02]  /*6490*/  IMAD.U32 R10, RZ, RZ, UR4 ;  /* 0x00000004ff0a7e24 */ /* 0x000fe4000f8e00ff */
[----:B------:R-:W-:Y:S07]  /*64a0*/  LEPC R20, `(.L_x_108) ;  /* 0x000000001014794e */ /* 0x000fee0000000000 */
[----:B--2---:R-:W-:Y:S05]  /*64b0*/  CALL.ABS.NOINC R2 ;  /* 0x0000000002007343 */ /* 0x004fea0003c00000 */
.L_x_108:
[----:B------:R-:W-:Y:S05]  /*64c0*/  BSYNC.RECONVERGENT B6 ;  /* 0x0000000000067941 */ /* 0x000fea0003800200 */
.L_x_107:
[----:B------:R-:W-:Y:S01]  /*64d0*/  ISETP.NE.U32.AND P4, PT, R62, RZ, PT ;  /* 0x000000ff3e00720c */ /* 0x000fe20003f85070 */
[----:B------:R-:W-:Y:S01]  /*64e0*/  UISETP.NE.AND UP2, UPT, UR50, URZ, UPT ;  /* 0x000000ff3200728c */ /* 0x000fe2000bf45270 */
[----:B------:R-:W-:Y:S01]  /*64f0*/  ISETP.NE.U32.AND P2, PT, RZ, UR38, PT ;  /* 0x00000026ff007c0c */ /* 0x000fe2000bf45070 */
[----:B------:R-:W-:Y:S01]  /*6500*/  UISETP.NE.U32.AND UP1, UPT, UR44, URZ, UPT ;  /* 0x000000ff2c00728c */ /* 0x000fe2000bf25070 */
[----:B------:R-:W-:Y:S01]  /*6510*/  ISETP.NE.AND.EX P4, PT, R63, RZ, PT, P4 ;  /* 0x000000ff3f00720c */ /* 0x000fe20003f85340 */
[----:B------:R-:W-:Y:S01]  /*6520*/  UPLOP3.LUT UP0, UPT, UPT, UPT, UPT, 0x40, 0x4 ;  /* 0x000000000004789c */ /* 0x000fe20003f0e870 */
[----:B------:R-:W-:Y:S01]  /*6530*/  ISETP.NE.AND.EX P2, PT, RZ, UR39, PT, P2 ;  /* 0x00000027ff007c0c */ /* 0x000fe2000bf45320 */
[----:B------:R-:W-:Y:S01]  /*6540*/  UISETP.NE.AND.EX UP1, UPT, UR45, URZ, UPT, UP1 ;  /* 0x000000ff2d00728c */ /* 0x000fe2000bf25310 */
[----:B------:R-:W-:Y:S04]  /*6550*/  PLOP3.LUT P1, PT, PT, PT, UP2, 0x80, 0x8 ;  /* 0x000000000008781c */ /* 0x000fe80003f2f028 */
[----:B------:R-:W-:Y:S06]  /*6560*/  @UP2 UPLOP3.LUT UP0, UPT, UPT, UPT, UP1, 0x80, 0x8 ;  /* 0x000000000008289c */ /* 0x000fec0003f0f010 */
[----:B------:R-:W-:Y:S01]  /*6570*/  PLOP3.LUT P0, PT, PT, PT, UP0, 0x80, 0x8 ;  /* 0x000000000008781c */ /* 0x000fe20003f0f008 */
[----:B------:R-:W-:Y:S01]  /*6580*/  @!UPT UIADD3 URZ, UPT, UPT, URZ, URZ, URZ ;  /* 0x000000fffffff290 */ /* 0x000fe2000fffe0ff */
[----:B------:R-:W-:Y:S11]  /*6590*/  BRA.U !UP1, `(.L_x_110) ;  /* 0x0000000109387547 */ /* 0x000ff6000b800000 */
[----:B------:R-:W-:Y:S01]  /*65a0*/  UISETP.NE.U32.AND UP0, UPT, UR38, URZ, UPT ;  /* 0x000000ff2600728c */ /* 0x000fe2000bf05070 */
[----:B------:R-:W-:Y:S02]  /*65b0*/  HFMA2 R0, -RZ, RZ, 0, 5.9604644775390625e-08 ;  /* 0x00000001ff007431 */ /* 0x000fe400000001ff */
[----:B------:R-:W-:Y:S01]  /*65c0*/  IMAD.MOV.U32 R67, RZ, RZ, 0x1 ;  /* 0x00000001ff437424 */ /* 0x000fe200078e00ff */
[----:B------:R-:W-:Y:S06]  /*65d0*/  UISETP.NE.AND.EX UP0, UPT, UR39, URZ, UPT, UP0 ;  /* 0x000000ff2700728c */ /* 0x000fec000bf05300 */
[----:B------:R-:W-:Y:S05]  /*65e0*/  PLOP3.LUT P3, PT, PT, PT, UP0, 0x80, 0x8 ;  /* 0x000000000008781c */ /* 0x000fea0003f6f008 */
[----:B------:R-:W1:Y:S01]  /*65f0*/  @UP0 LDCU.64 UR6, c[0x0][0x888] ;  /* 0x00011100ff0607ac */ /* 0x000e620008000a00 */
[----:B------:R-:W-:Y:S07]  /*6600*/  @UP0 UIMAD UR4, UR36, UR44, URZ ;  /* 0x0000002c240402a4 */ /* 0x000fee000f8e02ff */
[----:B------:R-:W-:Y:S01]  /*6610*/  @!P3 PRMT R67, R0, 0x7610, R67 ;  /* 0x000076100043b816 */ /* 0x000fe20000000043 */
[----:B-1----:R-:W-:Y:S03]  /*6620*/  @UP0 UIMAD.WIDE UR6, UR4, 0x4, UR6 ;  /* 0x00000004040608a5 */ /* 0x002fe6000f8e0206 */
[----:B------:R-:W1:Y:S03]  /*6630*/  @!UP0 LDCU UR4, c[0x0][0x880] ;  /* 0x00011000ff0487ac */ /* 0x000e660008000800 */
[----:B------:R-:W-:Y:S01]  /*6640*/  IMAD.U32 R2, RZ, RZ, UR6 ;  /* 0x00000006ff027e24 */ /* 0x000fe2000f8e00ff */
[----:B------:R-:W-:Y:S05]  /*6650*/  MOV R3, UR7 ;  /* 0x0000000700037c02 */ /* 0x000fea0008000f00 */
[----:B-----5:R2:W5:Y:S02]  /*6660*/  @P3 LDG.E R35, desc[UR46][R2.64] ;  /* 0x0000002e02233981 */ /* 0x020564000c1e1900 */
[----:B-12---:R-:W-:Y:S02]  /*6670*/  @!P3 IMAD.U32 R35, RZ, RZ, UR4 ;  /* 0x00000004ff23be24 */ /* 0x006fe4000f8e00ff */
.L_x_110:
[----:B------:R-:W-:Y:S05]  /*6680*/  @!P4 BRA `(.L_x_111) ;  /* 0x000000000020c947 */ /* 0x000fea0003800000 */
[----:B------:R-:W-:Y:S04]  /*6690*/  ISETP.NE.U32.AND P3, PT, R60, RZ, PT ;  /* 0x000000ff3c00720c */ /* 0x000fe80003f65070 */
[----:B------:R-:W-:Y:S11]  /*66a0*/  ISETP.NE.AND.EX P3, PT, R61, RZ, PT, P3 ;  /* 0x000000ff3d00720c */ /* 0x000ff60003f65330 */
[----:B------:R-:W-:Y:S02]  /*66b0*/  @!UPT UIADD3 URZ, UPT, UPT, URZ, URZ, URZ ;  /* 0x000000fffffff290 */ /* 0x000fe4000fffe0ff */
[----:B------:R-:W1:Y:S01]  /*66c0*/  @P3 LDC.64 R2, c[0x0][0x8a8] ;  /* 0x00022a00ff023b82 */ /* 0x000e620000000a00 */
[----:B------:R-:W-:Y:S04]  /*66d0*/  @P3 IMAD R0, R62, UR36, RZ ;  /* 0x000000243e003c24 */ /* 0x000fe8000f8e02ff */
[----:B-1----:R-:W-:Y:S05]  /*66e0*/  @P3 IMAD.WIDE R2, R0, 0x4, R2 ;  /* 0x0000000400023825 */ /* 0x002fea00078e0202 */
[----:B-----5:R1:W5:Y:S02]  /*66f0*/  @P3 LDG.E R32, desc[UR46][R2.64] ;  /* 0x0000002e02203981 */ /* 0x020364000c1e1900 */
[----:B-1----:R-:W2:Y:S02]  /*6700*/  @!P3 LDC R32, c[0x0][0x8a0] ;  /* 0x00022800ff20bb82 */ /* 0x002ea40000000800 */
.L_x_111:
[----:B-----5:R-:W-:Y:S01]  /*6710*/  FSETP.NEU.AND P3, PT, R35, RZ, PT ;  /* 0x000000ff2300720b */ /* 0x020fe20003f6d000 */
[----:B------:R-:W-:Y:S01]  /*6720*/  BSSY B1, `(.L_x_112) ;  /* 0x0000038000017945 */ /* 0x000fe20003800000 */
[----:B------:R-:W-:Y:S01]  /*6730*/  SEL R3, RZ, 0xffffffff, P2 ;  /* 0xffffffffff037807 */ /* 0x000fe20001000000 */
[----:B------:R-:W-:Y:S01]  /*6740*/  IMAD.MOV.U32 R43, RZ, RZ, 0x1 ;  /* 0x00000001ff2b7424 */ /* 0x000fe200078e00ff */
[----:B------:R-:W-:Y:S01]  /*6750*/  @P1 LOP3.LUT P2, RZ, R67, 0xff, RZ, 0xc0, !PT ;  /* 0x000000ff43ff1812 */ /* 0x000fe2000784c0ff */
[----:B------:R-:W-:Y:S01]  /*6760*/  IMAD R34, R30, 0x80, R33 ;  /* 0x000000801e227824 */ /* 0x000fe200078e0221 */
[----:B------:R-:W-:Y:S01]  /*6770*/  @P1 SEL R2, RZ, 0xffffffff, P3 ;  /* 0xffffffffff021807 */ /* 0x000fe20001800000 */
[----:B------:R-:W-:Y:S01]  /*6780*/  IMAD R85, R80, -0x10, R78 ;  /* 0xfffffff050557824 */ /* 0x000fe200078e024e */
[----:B------:R-:W-:Y:S01]  /*6790*/  LEA R87, R30, UR48, 0x3 ;  /* 0x000000301e577c11 */ /* 0x000fe2000f8e18ff */
[----:B------:R-:W-:Y:S01]  /*67a0*/  IMAD.MOV.U32 R88, RZ, RZ, RZ ;  /* 0x000000ffff587224 */ /* 0x000fe200078e00ff */
[----:B------:R-:W-:Y:S02]  /*67b0*/  @P0 SEL R2, R3, R2, !P2 ;  /* 0x0000000203020207 */ /* 0x000fe40005000000 */
[----:B------:R-:W-:Y:S02]  /*67c0*/  CS2R R46, SRZ ;  /* 0x00000000002e7805 */ /* 0x000fe4000001ff00 */
[----:B------:R-:W-:Y:S02]  /*67d0*/  SHF.L.U32 R0, R76, 0x1f, RZ ;  /* 0x0000001f4c007819 */ /* 0x000fe400000006ff */
[----:B------:R-:W-:Y:S02]  /*67e0*/  CS2R R44, SRZ ;  /* 0x00000000002c7805 */ /* 0x000fe4000001ff00 */
[----:B------:R-:W-:Y:S02]  /*67f0*/  @P1 LOP3.LUT R2, R2, 0x1, RZ, 0xc0, !PT ;  /* 0x0000000102021812 */ /* 0x000fe400078ec0ff */
[----:B------:R-:W-:Y:S02]  /*6800*/  CS2R R50, SRZ ;  /* 0x0000000000327805 */ /* 0x000fe4000001ff00 */
[----:B------:R-:W-:Y:S02]  /*6810*/  PLOP3.LUT P2, PT, PT, PT, UP1, 0x80, 0x8 ;  /* 0x000000000008781c */ /* 0x000fe40003f4f018 */
[----:B------:R-:W-:Y:S02]  /*6820*/  CS2R R48, SRZ ;  /* 0x0000000000307805 */ /* 0x000fe4000001ff00 */
[----:B------:R-:W-:Y:S02]  /*6830*/  ISETP.NE.U32.OR P5, PT, R2, 0x1, !P1 ;  /* 0x000000010200780c */ /* 0x000fe40004fa5470 */
[----:B------:R-:W-:Y:S02]  /*6840*/  CS2R R54, SRZ ;  /* 0x0000000000367805 */ /* 0x000fe4000001ff00 */
[----:B------:R-:W-:Y:S02]  /*6850*/  LOP3.LUT P4, R83, R67, 0xff, RZ, 0xc0, !PT ;  /* 0x000000ff43537812 */ /* 0x000fe4000788c0ff */
[----:B------:R-:W-:Y:S02]  /*6860*/  CS2R R52, SRZ ;  /* 0x0000000000347805 */ /* 0x000fe4000001ff00 */
[----:B------:R-:W-:Y:S02]  /*6870*/  SEL R2, RZ, 0xffffffff, P3 ;  /* 0xffffffffff027807 */ /* 0x000fe40001800000 */
[----:B------:R-:W-:Y:S02]  /*6880*/  CS2R R58, SRZ ;  /* 0x00000000003a7805 */ /* 0x000fe4000001ff00 */
[----:B------:R-:W-:Y:S02]  /*6890*/  P2R R86, PR, RZ, 0x20 ;  /* 0x00000020ff567803 */ /* 0x000fe40000000000 */
[----:B------:R-:W-:Y:S02]  /*68a0*/  CS2R R56, SRZ ;  /* 0x0000000000387805 */ /* 0x000fe4000001ff00 */
[----:B------:R-:W-:Y:S02]  /*68b0*/  @P2 SEL R2, R3, R2, !P4 ;  /* 0x0000000203022207 */ /* 0x000fe40006000000 */
[----:B------:R-:W-:Y:S02]  /*68c0*/  @P5 SHF.L.U32 R4, RZ, 0x1f, RZ ;  /* 0x0000001fff045819 */ /* 0x000fe400000006ff */
[----:B------:R-:W-:Y:S02]  /*68d0*/  LOP3.LUT R2, R2, 0x1, RZ, 0xc0, !PT ;  /* 0x0000000102027812 */ /* 0x000fe400078ec0ff */
[----:B------:R-:W1:Y:S02]  /*68e0*/  @P5 SYNCS.PHASECHK.TRANS64.TRYWAIT P1, [UR48+0x40], R4 ;  /* 0x00004004ff0055a7 */ /* 0x000e640008021130 */
[----:B------:R-:W-:Y:S04]  /*68f0*/  ISETP.NE.U32.AND P2, PT, R2, 0x1, PT ;  /* 0x000000010200780c */ /* 0x000fe80003f45070 */
[----:B------:R-:W-:Y:S01]  /*6900*/  P2R R89, PR, RZ, 0x4 ;  /* 0x00000004ff597803 */ /* 0x000fe20000000000 */
[----:B------:R3:W4:Y:S01]  /*6910*/  SYNCS.PHASECHK.TRANS64.TRYWAIT P0, [R87+URZ+0xb0], R0 ;  /* 0x0000b000570075a7 */ /* 0x00072200080011ff */
[----:B-1----:R-:W-:Y:S01]  /*6920*/  @P5 SEL R43, RZ, 0x1, !P1 ;  /* 0x00000001ff2b5807 */ /* 0x002fe20004800000 */
[----:B---3--:R-:W-:Y:S06]  /*6930*/  @!P5 BRA `(.L_x_113) ;  /* 0x000000000058d947 */ /* 0x008fec0003800000 */
[----:B------:R-:W-:Y:S01]  /*6940*/  IMAD.MOV.U32 R47, RZ, RZ, RZ ;  /* 0x000000ffff2f7224 */ /* 0x000fe200078e00ff */
[----:B------:R-:W-:Y:S01]  /*6950*/  ISETP.NE.AND P1, PT, R43, RZ, PT ;  /* 0x000000ff2b00720c */ /* 0x000fe20003f25270 */
[----:B------:R-:W-:Y:S01]  /*6960*/  BSSY B0, `(.L_x_114) ;  /* 0x000000c000007945 */ /* 0x000fe20003800000 */
[----:B------:R-:W-:Y:S02]  /*6970*/  CS2R R58, SRZ ;  /* 0x00000000003a7805 */ /* 0x000fe4000001ff00 */
[----:B------:R-:W-:Y:S02]  /*6980*/  CS2R R56, SRZ ;  /* 0x0000000000387805 */ /* 0x000fe4000001ff00 */
[----:B------:R-:W-:Y:S02]  /*6990*/  CS2R R54, SRZ ;  /* 0x0000000000367805 */ /* 0x000fe4000001ff00 */
[----:B------:R-:W-:Y:S02]  /*69a0*/  CS2R R52, SRZ ;  /* 0x0000000000347805 */ /* 0x000fe4000001ff00 */
[----:B------:R-:W-:Y:S02]  /*69b0*/  CS2R R50, SRZ ;  /* 0x0000000000327805 */ /* 0x000fe4000001ff00 */
[----:B------:R-:W-:Y:S02]  /*69c0*/  CS2R R48, SRZ ;  /* 0x0000000000307805 */ /* 0x000fe4000001ff00 */
[----:B------:R-:W-:Y:S01]  /*69d0*/  CS2R R44, SRZ ;  /* 0x00000000002c7805 */ /* 0x000fe2000001ff00 */
[----:B------:R-:W-:Y:S06]  /*69e0*/  @P1 BRA `(.L_x_115) ;  /* 0x00000000000c1947 */ /* 0x000fec0003800000 */
[----:B------:R-:W-:Y:S04]  /*69f0*/  SHF.L.U32 R3, RZ, 0x1f, RZ ;  /* 0x0000001fff037819 */ /* 0x000fe800000006ff */
[----:B------:R-:W1:Y:S02]  /*6a00*/  SYNCS.PHASECHK.TRANS64.TRYWAIT P1, [UR48+0x40], R3 ;  /* 0x00004003ff0075a7 */ /* 0x000e640008021130 */
[----:B-1----:R-:W-:Y:S05]  /*6a10*/  @!P1 BRA `(.L_x_116) ;  /* 0x0000005800bc9947 */ /* 0x002fea0003800000 */
.L_x_115:
[----:B------:R-:W-:Y:S05]  /*6a20*/  BSYNC B0 ;  /* 0x0000000000007941 */ /* 0x000fea0003800000 */
.L_x_114:
[----:B------:R-:W-:Y:S01]  /*6a30*/  ISETP.NE.AND P1, PT, R89, RZ, PT ;  /* 0x000000ff5900720c */ /* 0x000fe20003f25270 */
[----:B------:R-:W-:Y:S11]  /*6a40*/  HFMA2 R88, -RZ, RZ, 0, 5.9604644775390625e-08 ;  /* 0x00000001ff587431 */ /* 0x000ff600000001ff */
[----:B------:R-:W-:Y:S01]  /*6a50*/  @!UPT UIADD3 URZ, UPT, UPT, URZ, URZ, URZ ;  /* 0x000000fffffff290 */ /* 0x000fe2000fffe0ff */
[----:B------:R3:W1:Y:S04]  /*6a60*/  @P1 LDS.128 R56, [R79] ;  /* 0x000000004f381984 */ /* 0x0006680000000c00 */
[----:B------:R3:W1:Y:S04]  /*6a70*/  @P1 LDS.128 R52, [R78+0x10] ;  /* 0x000010004e341984 */ /* 0x0006680000000c00 */
[----:B------:R3:W1:Y:S04]  /*6a80*/  @P1 LDS.128 R48, [R77+0x20] ;  /* 0x000020004d301984 */ /* 0x0006680000000c00 */
[----:B------:R3:W1:Y:S02]  /*6a90*/  @P1 LDS.128 R44, [R85+0x30] ;  /* 0x00003000552c1984 */ /* 0x0006640000000c00 */
.L_x_113:
[----:B------:R-:W-:Y:S05]  /*6aa0*/  BSYNC B1 ;  /* 0x0000000000017941 */ /* 0x000fea0003800000 */
.L_x_112:
[----:B-1----:R-:W-:Y:S04]  /*6ab0*/  SHF.R.U32.HI R3, RZ, 0x15, R34 ;  /* 0x00000015ff037819 */ /* 0x002fe80000011622 */
[----:B------:R-:W-:Y:S01]  /*6ac0*/  LOP3.LUT P1, RZ, R3, 0x3, R72, 0x48, !PT ;  /* 0x0000000303ff7812 */ /* 0x000fe20007824848 */
[----:B------:R-:W-:Y:S01]  /*6ad0*/  @!UPT UIADD3 URZ, UPT, UPT, URZ, URZ, URZ ;  /* 0x000000fffffff290 */ /* 0x000fe2000fffe0ff */
[----:B----4-:R-:W-:Y:S11]  /*6ae0*/  @P0 BRA `(.L_x_117) ;  /* 0x0000000000080947 */ /* 0x010ff60003800000 */
[----:B------:R-:W1:Y:S02]  /*6af0*/  SYNCS.PHASECHK.TRANS64.TRYWAIT P0, [R87+URZ+0xb0], R0 ;  /* 0x0000b000570075a7 */ /* 0x000e6400080011ff */
[----:B-1----:R-:W-:Y:S05]  /*6b00*/  @!P0 BRA `(.L_x_118) ;  /* 0x0000005800988947 */ /* 0x002fea0003800000 */
.L_x_117:
[----:B------:R-:W-:Y:S05]  /*6b10*/  @!P1 BRA `(.L_x_119) ;  /* 0x0000000000409947 */ /* 0x000fea0003800000 */
[----:B------:R-:W4:Y:S01]  /*6b20*/  LDCU.64 UR8, c[0x4][0x70] ;  /* 0x01000e00ff0877ac */ /* 0x000f220008000a00 */
[----:B------:R-:W-:Y:S01]  /*6b30*/  MOV R3, 0x0 ;  /* 0x0000000000037802 */ /* 0x000fe20000000f00 */
[----:B------:R-:W-:Y:S02]  /*6b40*/  HFMA2 R12, -RZ, RZ, 0, 5.9604644775390625e-08 ;  /* 0x00000001ff0c7431 */ /* 0x000fe400000001ff */
[----:B------:R-:W-:Y:S02]  /*6b50*/  IMAD.MOV.U32 R8, RZ, RZ, 0x192 ;  /* 0x00000192ff087424 */ /* 0x000fe400078e00ff */
[----:B------:R-:W-:Y:S01]  /*6b60*/  IMAD.MOV.U32 R13, RZ, RZ, RZ ;  /* 0x000000ffff0d7224 */ /* 0x000fe200078e00ff */
[----:B------:R-:W5:Y:S01]  /*6b70*/  LDCU.64 UR6, c[0x4][0x78] ;  /* 0x01000f00ff0677ac */ /* 0x000f620008000a00 */
[----:B------:R-:W1:Y:S01]  /*6b80*/  LDC.64 R2, c[0x4][R3] ;  /* 0x0100000003027b82 */ /* 0x000e620000000a00 */
[----:B------:R-:W2:Y:S01]  /*6b90*/  LDCU.64 UR4, c[0x4][0x10] ;  /* 0x01000200ff0477ac */ /* 0x000ea20008000a00 */
[----:B----4-:R-:W-:Y:S01]  /*6ba0*/  MOV R5, UR9 ;  /* 0x0000000900057c02 */ /* 0x010fe20008000f00 */
[----:B------:R-:W-:Y:S01]  /*6bb0*/  IMAD.U32 R4, RZ, RZ, UR8 ;  /* 0x00000008ff047e24 */ /* 0x000fe2000f8e00ff */
[----:B-----5:R-:W-:Y:S01]  /*6bc0*/  MOV R7, UR7 ;  /* 0x0000000700077c02 */ /* 0x020fe20008000f00 */
[----:B------:R-:W-:Y:S01]  /*6bd0*/  IMAD.U32 R6, RZ, RZ, UR6 ;  /* 0x00000006ff067e24 */ /* 0x000fe2000f8e00ff */
[----:B--2---:R-:W-:Y:S01]  /*6be0*/  MOV R11, UR5 ;  /* 0x00000005000b7c02 */ /* 0x004fe20008000f00 */
[----:B------:R-:W-:Y:S02]  /*6bf0*/  IMAD.U32 R10, RZ, RZ, UR4 ;  /* 0x00000004ff0a7e24 */ /* 0x000fe4000f8e00ff */
[----:B------:R-:W-:Y:S07]  /*6c00*/  LEPC R20, `(.L_x_119) ;  /* 0x000000001014794e */ /* 0x000fee0000000000 */
[----:B-1-3--:R-:W-:Y:S05]  /*6c10*/  CALL.ABS.NOINC R2 ;  /* 0x0000000002007343 */ /* 0x00afea0003c00000 */
.L_x_119:
[----:B------:R-:W-:Y:S01]  /*6c20*/  LOP3.LUT R20, R56, 0xffffe000, RZ, 0xc0, !PT ;  /* 0xffffe00038147812 */ /* 0x000fe200078ec0ff */
[----:B------:R-:W-:Y:S05]  /*6c30*/  WARPSYNC.ALL ;  /* 0x0000000000007948 */ /* 0x000fea0003800000 */
[----:B------:R-:W-:Y:S01]  /*6c40*/  R2UR UR4, R34 ;  /* 0x00000000220472ca */ /* 0x000fe200000e0000 */
[----:B------:R-:W-:Y:S01]  /*6c50*/  BSSY.RECONVERGENT B0, `(.L_x_120) ;  /* 0x0000058000007945 */ /* 0x000fe20003800200 */
[----:B------:R-:W-:Y:S02]  /*6c60*/  LOP3.LUT R21, R57, 0xffffe000, RZ, 0xc0, !PT ;  /* 0xffffe00039157812 */ /* 0x000fe400078ec0ff */
[----:B------:R-:W-:Y:S02]  /*6c70*/  LOP3.LUT R40, R58, 0xffffe000, RZ, 0xc0, !PT ;  /* 0xffffe0003a287812 */ /* 0x000fe400078ec0ff */
[----:B------:R-:W-:Y:S02]  /*6c80*/  LOP3.LUT R41, R52, 0xffffe000, RZ, 0xc0, !PT ;  /* 0xffffe00034297812 */ /* 0x000fe400078ec0ff */
[----:B------:R-:W-:Y:S05]  /*6c90*/  ISETP.NE.AND P0, PT, R81, RZ, PT ;  /* 0x000000ff5100720c */ /* 0x000fea0003f05270 */
[----:B------:R-:W1:Y:S02]  /*6ca0*/  LDTM.x16 R4, tmem[UR4] ;  /* 0x00000004000479ee */ /* 0x000e640008240000 */
[C---:B-12---:R-:W-:Y:S01]  /*6cb0*/  FMUL R0, R32.reuse, R4 ;  /* 0x0000000420007220 */ /* 0x046fe20000400000 */
[C---:B------:R-:W-:Y:S01]  /*6cc0*/  FMUL R2, R32.reuse, R5 ;  /* 0x0000000520027220 */ /* 0x040fe20000400000 */
[C---:B------:R-:W-:Y:S01]  /*6cd0*/  FMUL R3, R32.reuse, R6 ;  /* 0x0000000620037220 */ /* 0x040fe20000400000 */
[----:B------:R-:W-:Y:S01]  /*6ce0*/  FMUL R7, R32, R7 ;  /* 0x0000000720077220 */ /* 0x000fe20000400000 */
[----:B------:R-:W-:Y:S01]  /*6cf0*/  FFMA R36, R35, R20, R0 ;  /* 0x0000001423247223 */ /* 0x000fe20000000000 */
[----:B------:R-:W-:Y:S01]  /*6d00*/  LOP3.LUT R20, R59, 0xffffe000, RZ, 0xc0, !PT ;  /* 0xffffe0003b147812 */ /* 0x000fe200078ec0ff */
[C---:B------:R-:W-:Y:S01]  /*6d10*/  FFMA R37, R35.reuse, R21, R2 ;  /* 0x0000001523257223 */ /* 0x040fe20000000002 */
[----:B------:R-:W-:Y:S01]  /*6d20*/  LOP3.LUT R21, R54, 0xffffe000, RZ, 0xc0, !PT ;  /* 0xffffe00036157812 */ /* 0x000fe200078ec0ff */
[----:B------:R-:W-:Y:S01]  /*6d30*/  FFMA R38, R35, R40, R3 ;  /* 0x0000002823267223 */ /* 0x000fe20000000003 */
[----:B------:R-:W-:Y:S01]  /*6d40*/  LOP3.LUT R40, R53, 0xffffe000, RZ, 0xc0, !PT ;  /* 0xffffe00035287812 */ /* 0x000fe200078ec0ff */
[----:B------:R-:W-:Y:S01]  /*6d50*/  FFMA R39, R35, R20, R7 ;  /* 0x0000001423277223 */ /* 0x000fe20000000007 */
[----:B------:R-:W-:Y:S01]  /*6d60*/  LOP3.LUT R20, R55, 0xffffe000, RZ, 0xc0, !PT ;  /* 0xffffe00037147812 */ /* 0x000fe200078ec0ff */
[C---:B------:R-:W-:Y:S01]  /*6d70*/  FMUL R4, R32.reuse, R8 ;  /* 0x0000000820047220 */ /* 0x040fe20000400000 */
[----:B------:R-:W-:Y:S01]  /*6d80*/  F2FP.TF32.F32.PACK_B R36, R36 ;  /* 0x00000024ff24723e */ /* 0x000fe200024050ff */
[C---:B------:R-:W-:Y:S01]  /*6d90*/  FMUL R5, R32.reuse, R9 ;  /* 0x0000000920057220 */ /* 0x040fe20000400000 */
[----:B------:R-:W-:Y:S01]  /*6da0*/  F2FP.TF32.F32.PACK_B R37, R37 ;  /* 0x00000025ff25723e */ /* 0x000fe200024050ff */
[C---:B------:R-:W-:Y:S01]  /*6db0*/  FMUL R6, R32.reuse, R10 ;  /* 0x0000000a20067220 */ /* 0x040fe20000400000 */
[----:B------:R-:W-:Y:S01]  /*6dc0*/  FMUL R11, R32, R11 ;  /* 0x0000000b200b7220 */ /* 0x000fe20000400000 */
[----:B------:R-:W-:Y:S01]  /*6dd0*/  F2FP.TF32.F32.PACK_B R38, R38 ;  /* 0x00000026ff26723e */ /* 0x000fe200024050ff */
[C---:B------:R-:W-:Y:S01]  /*6de0*/  FFMA R4, R35.reuse, R41, R4 ;  /* 0x0000002923047223 */ /* 0x040fe20000000004 */
[----:B------:R-:W-:Y:S01]  /*6df0*/  F2FP.TF32.F32.PACK_B R39, R39 ;  /* 0x00000027ff27723e */ /* 0x000fe200024050ff */
[C---:B------:R-:W-:Y:S01]  /*6e00*/  FFMA R5, R35.reuse, R40, R5 ;  /* 0x0000002823057223 */ /* 0x040fe20000000005 */
[C---:B------:R-:W-:Y:S01]  /*6e10*/  FFMA R6, R35.reuse, R21, R6 ;  /* 0x0000001523067223 */ /* 0x040fe20000000006 */
[----:B------:R-:W-:Y:S01]  /*6e20*/  FFMA R7, R35, R20, R11 ;  /* 0x0000001423077223 */ /* 0x000fe2000000000b */
[----:B------:R-:W-:Y:S01]  /*6e30*/  LOP3.LUT R41, R48, 0xffffe000, RZ, 0xc0, !PT ;  /* 0xffffe00030297812 */ /* 0x000fe200078ec0ff */
[----:B------:R1:W-:Y:S01]  /*6e40*/  STS.128 [R79], R36 ;  /* 0x000000244f007388 */ /* 0x0003e20000000c00 */
[----:B------:R-:W-:Y:S01]  /*6e50*/  LOP3.LUT R40, R49, 0xffffe000, RZ, 0xc0, !PT ;  /* 0xffffe00031287812 */ /* 0x000fe200078ec0ff */
[C---:B------:R-:W-:Y:S01]  /*6e60*/  FMUL R8, R32.reuse, R12 ;  /* 0x0000000c20087220 */ /* 0x040fe20000400000 */
[----:B------:R-:W-:Y:S01]  /*6e70*/  FMUL R9, R32, R13 ;  /* 0x0000000d20097220 */ /* 0x000fe20000400000 */
[----:B------:R-:W-:Y:S01]  /*6e80*/  LOP3.LUT R21, R50, 0xffffe000, RZ, 0xc0, !PT ;  /* 0xffffe00032157812 */ /* 0x000fe200078ec0ff */
[C---:B------:R-:W-:Y:S01]  /*6e90*/  FMUL R10, R32.reuse, R14 ;  /* 0x0000000e200a7220 */ /* 0x040fe20000400000 */
[----:B------:R-:W-:Y:S01]  /*6ea0*/  LOP3.LUT R20, R51, 0xffffe000, RZ, 0xc0, !PT ;  /* 0xffffe00033147812 */ /* 0x000fe200078ec0ff */
[----:B------:R-:W-:Y:S01]  /*6eb0*/  FMUL R15, R32, R15 ;  /* 0x0000000f200f7220 */ /* 0x000fe20000400000 */
[----:B------:R-:W-:Y:S01]  /*6ec0*/  F2FP.TF32.F32.PACK_B R4, R4 ;  /* 0x00000004ff04723e */ /* 0x000fe200024050ff */
[C---:B------:R-:W-:Y:S01]  /*6ed0*/  FFMA R8, R35.reuse, R41, R8 ;  /* 0x0000002923087223 */ /* 0x040fe20000000008 */
[----:B------:R-:W-:Y:S01]  /*6ee0*/  F2FP.TF32.F32.PACK_B R5, R5 ;  /* 0x00000005ff05723e */ /* 0x000fe200024050ff */
[C---:B------:R-:W-:Y:S01]  /*6ef0*/  FFMA R9, R35.reuse, R40, R9 ;  /* 0x0000002823097223 */ /* 0x040fe20000000009 */
[----:B------:R-:W-:Y:S01]  /*6f00*/  F2FP.TF32.F32.PACK_B R6, R6 ;  /* 0x00000006ff06723e */ /* 0x000fe200024050ff */
[C---:B------:R-:W-:Y:S01]  /*6f10*/  FFMA R10, R35.reuse, R21, R10 ;  /* 0x00000015230a7223 */ /* 0x040fe2000000000a */
[----:B------:R-:W-:Y:S01]  /*6f20*/  F2FP.TF32.F32.PACK_B R7, R7 ;  /* 0x00000007ff07723e */ /* 0x000fe200024050ff */
[----:B------:R-:W-:Y:S01]  /*6f30*/  FFMA R11, R35, R20, R15 ;  /* 0x00000014230b7223 */ /* 0x000fe2000000000f */
[----:B------:R-:W-:Y:S01]  /*6f40*/  LOP3.LUT R41, R44, 0xffffe000, RZ, 0xc0, !PT ;  /* 0xffffe0002c297812 */ /* 0x000fe200078ec0ff */
[C---:B------:R-:W-:Y:S01]  /*6f50*/  FMUL R12, R32.reuse, R16 ;  /* 0x00000010200c7220 */ /* 0x040fe20000400000 */
[----:B------:R-:W-:Y:S01]  /*6f60*/  LOP3.LUT R40, R45, 0xffffe000, RZ, 0xc0, !PT ;  /* 0xffffe0002d287812 */ /* 0x000fe200078ec0ff */
[----:B------:R1:W-:Y:S01]  /*6f70*/  STS.128 [R78+0x10], R4 ;  /* 0x000010044e007388 */ /* 0x0003e20000000c00 */
        /* <DEDUP_REMOVED lines=13> */
[----:B------:R-:W-:Y:S02]  /*7050*/  F2FP.TF32.F32.PACK_B R12, R12 ;  /* 0x0000000cff0c723e */ /* 0x000fe400024050ff */
[----:B------:R-:W-:Y:S01]  /*7060*/  F2FP.TF32.F32.PACK_B R13, R13 ;  /* 0x0000000dff0d723e */ /* 0x000fe200024050ff */
[----:B------:R1:W-:Y:S01]  /*7070*/  STS.128 [R77+0x20], R8 ;  /* 0x000020084d007388 */ /* 0x0003e20000000c00 */
[----:B------:R-:W-:Y:S02]  /*7080*/  F2FP.TF32.F32.PACK_B R14, R14 ;  /* 0x0000000eff0e723e */ /* 0x000fe400024050ff */
[----:B------:R-:W-:Y:S05]  /*7090*/  F2FP.TF32.F32.PACK_B R15, R15 ;  /* 0x0000000fff0f723e */ /* 0x000fea00024050ff */
[----:B------:R1:W-:Y:S01]  /*70a0*/  STS.128 [R85+0x30], R12 ;  /* 0x0000300c55007388 */ /* 0x0003e20000000c00 */
[----:B------:R-:W-:Y:S01]  /*70b0*/  @!PT LDS RZ, [RZ] ;  /* 0x00000000fffff984 */ /* 0x000fe20000000800 */
[----:B------:R-:W-:Y:S01]  /*70c0*/  @!PT LDS RZ, [RZ] ;  /* 0x00000000fffff984 */ /* 0x000fe20000000800 */
[----:B------:R-:W-:Y:S01]  /*70d0*/  @!PT LDS RZ, [RZ] ;  /* 0x00000000fffff984 */ /* 0x000fe20000000800 */
[----:B------:R-:W-:Y:S01]  /*70e0*/  @!PT LDS RZ, [RZ] ;  /* 0x00000000fffff984 */ /* 0x000fe20000000800 */
[----:B------:R2:W-:Y:S07]  /*70f0*/  MEMBAR.ALL.CTA ;  /* 0x0000000000007992 */ /* 0x0005ee0000008000 */
[----:B--2---:R-:W2:Y:S02]  /*7100*/  FENCE.VIEW.ASYNC.S ;  /* 0x00000000000073c6 */ /* 0x004ea40000000000 */
[----:B--2---:R-:W-:Y:S06]  /*7110*/  BAR.SYNC.DEFER_BLOCKING 0x1, 0x80 ;  /* 0x0042000000007b1d */ /* 0x004fec0000010000 */
[----:B------:R-:W-:Y:S05]  /*7120*/  @P0 BRA `(.L_x_121) ;  /* 0x0000000000280947 */ /* 0x000fea0003800000 */
[----:B------:R-:W-:Y:S02]  /*7130*/  UIADD3 UR4, UPT, UPT, UR48, 0x200, URZ ;  /* 0x0000020030047890 */ /* 0x000fe4000fffe0ff */
[----:B------:R-:W-:Y:S01]  /*7140*/  UIADD3 UR6, UP0, UPT, UR52, 0x680, URZ ;  /* 0x0000068034067890 */ /* 0x000fe2000ff1e0ff */
[----:B------:R-:W-:Y:S03]  /*7150*/  UMOV UR43, UR36 ;  /* 0x00000024002b7c82 */ /* 0x000fe60008000000 */
[----:B------:R-:W-:Y:S01]  /*7160*/  MOV R73, UR4 ;  /* 0x0000000400497c02 */ /* 0x000fe20008000f00 */
[----:B------:R-:W-:Y:S03]  /*7170*/  UIADD3.X UR7, UPT, UPT, URZ, UR53, URZ, UP0, !UPT ;  /* 0x00000035ff077290 */ /* 0x000fe600087fe4ff */
[----:B------:R-:W-:Y:S11]  /*7180*/  R2UR UR40, R73 ;  /* 0x00000000492872ca */ /* 0x000ff600000e0000 */
[----:B------:R-:W-:Y:S02]  /*7190*/  @!UPT UIADD3 URZ, UPT, UPT, URZ, URZ, URZ ;  /* 0x000000fffffff290 */ /* 0x000fe4000fffe0ff */
[----:B------:R2:W-:Y:S01]  /*71a0*/  UTMASTG.3D [UR40], [UR6] ;  /* 0x00000028060073b5 */ /* 0x0005e20008010000 */
[----:B------:R0:W-:Y:S01]  /*71b0*/  UTMACMDFLUSH ;  /* 0x00000000000079b7 */ /* 0x0001e20000000000 */
[----:B--2---:R-:W-:Y:S04]  /*71c0*/  DEPBAR.LE SB0, 0x1 ;  /* 0x000080400000791a */ /* 0x004fe80000000000 */
.L_x_121:
[----:B------:R-:W-:Y:S05]  /*71d0*/  BSYNC.RECONVERGENT B0 ;  /* 0x0000000000007941 */ /* 0x000fea0003800200 */
.L_x_120:
[----:B------:R-:W-:Y:S01]  /*71e0*/  BAR.SYNC.DEFER_BLOCKING 0x1, 0x80 ;  /* 0x0042000000007b1d */ /* 0x000fe20000010000 */
[----:B------:R-:W-:Y:S01]  /*71f0*/  ISETP.NE.AND P1, PT, R86, RZ, PT ;  /* 0x000000ff5600720c */ /* 0x000fe20003f25270 */
[----:B------:R-:W-:Y:S01]  /*7200*/  UISETP.NE.AND UP0, UPT, UR49, URZ, UPT ;  /* 0x000000ff3100728c */ /* 0x000fe2000bf05270 */
[----:B------:R-:W-:Y:S11]  /*7210*/  LEA R3, R88, UR48, 0x3 ;  /* 0x0000003058037c11 */ /* 0x000ff6000f8e18ff */
[----:B------:R-:W-:Y:S01]  /*7220*/  @P1 SHF.L.U32 R2, RZ, 0x1f, RZ ;  /* 0x0000001fff021819 */ /* 0x000fe200000006ff */
[----:B------:R-:W-:Y:S06]  /*7230*/  BRA.U !UP0, `(.L_x_122) ;  /* 0x0000000108247547 */ /* 0x000fec000b800000 */
[----:B-1----:R-:W-:Y:S01]  /*7240*/  IMAD.U32 R5, RZ, RZ, UR51 ;  /* 0x00000033ff057e24 */ /* 0x002fe2000f8e00ff */
[----:B------:R-:W-:Y:S01]  /*7250*/  MOV R0, UR37 ;  /* 0x0000002500007c02 */ /* 0x000fe20008000f00 */
[----:B------:R-:W-:Y:S03]  /*7260*/  UIADD3 UR51, UPT, UPT, UR51, 0x1, URZ ;  /* 0x0000000133337890 */ /* 0x000fe6000fffe0ff */
[----:B------:R-:W-:Y:S01]  /*7270*/  @P1 LEA R5, R5, UR48, 0x3 ;  /* 0x0000003005051c11 */ /* 0x000fe2000f8e18ff */
[----:B------:R-:W-:Y:S04]  /*7280*/  UISETP.NE.AND UP0, UPT, UR51, 0x4, UPT ;  /* 0x000000043300788c */ /* 0x000fe8000bf05270 */
[----:B------:R-:W-:Y:S01]  /*7290*/  @P1 VIADD R5, R5, 0x60 ;  /* 0x0000006005051836 */ /* 0x000fe20000000000 */
[----:B------:R-:W-:Y:S04]  /*72a0*/  USEL UR51, UR51, URZ, UP0 ;  /* 0x000000ff33337287 */ /* 0x000fe80008000000 */
[----:B------:R-:W-:Y:S04]  /*72b0*/  @P1 PRMT R0, R0, 0x654, R5 ;  /* 0x0000065400001816 */ /* 0x000fe80000000005 */
[----:B------:R2:W-:Y:S04]  /*72c0*/  @P1 SYNCS.ARRIVE.TRANS64.RED.A1T0 RZ, [R0+URZ], RZ ;  /* 0x000000ff00ff19a7 */ /* 0x0005e800081004ff */
.L_x_122:
[----:B------:R-:W4:Y:S01]  /*72d0*/  @P1 SYNCS.PHASECHK.TRANS64.TRYWAIT P0, [R3+URZ+0x40], R2 ;  /* 0x00004002030015a7 */ /* 0x000f2200080011ff */
[----:B------:R-:W-:Y:S01]  /*72e0*/  BSSY B1, `(.L_x_123) ;  /* 0x0000016000017945 */ /* 0x000fe20003800000 */
[----:B----4-:R-:W-:Y:S03]  /*72f0*/  @P1 SEL R43, RZ, 0x1, !P0 ;  /* 0x00000001ff2b1807 */ /* 0x010fe60004000000 */
[----:B------:R-:W-:Y:S05]  /*7300*/  @!P1 BRA `(.L_x_124) ;  /* 0x00000000004c9947 */ /* 0x000fea0003800000 */
[----:B------:R-:W-:Y:S01]  /*7310*/  ISETP.NE.AND P0, PT, R43, RZ, PT ;  /* 0x000000ff2b00720c */ /* 0x000fe20003f05270 */
[----:B------:R-:W-:Y:S01]  /*7320*/  BSSY B0, `(.L_x_125) ;  /* 0x000000b000007945 */ /* 0x000fe20003800000 */
[----:B------:R-:W-:Y:S11]  /*7330*/  ISETP.NE.AND P1, PT, R89, RZ, PT ;  /* 0x000000ff5900720c */ /* 0x000ff60003f25270 */
[----:B------:R-:W-:Y:S02]  /*7340*/  @!UPT UIADD3 URZ, UPT, UPT, URZ, URZ, URZ ;  /* 0x000000fffffff290 */ /* 0x000fe4000fffe0ff */
[C---:B-1----:R-:W-:Y:S01]  /*7350*/  @P1 IMAD R6, R88.reuse, 0x2000, R79 ;  /* 0x0000200058061824 */ /* 0x042fe200078e024f */
[C---:B------:R-:W-:Y:S01]  /*7360*/  @P1 LEA R4, R88.reuse, R77, 0xd ;  /* 0x0000004d58041211 */ /* 0x040fe200078e68ff */
[C---:B------:R-:W-:Y:S02]  /*7370*/  @P1 IMAD R5, R88.reuse, 0x2000, R78 ;  /* 0x0000200058051824 */ /* 0x040fe400078e024e */
[----:B------:R-:W-:Y:S01]  /*7380*/  @P1 IMAD R2, R88, 0x2000, R85 ;  /* 0x0000200058021824 */ /* 0x000fe200078e0255 */
[----:B------:R-:W-:Y:S06]  /*7390*/  @P0 BRA `(.L_x_126) ;  /* 0x00000000000c0947 */ /* 0x000fec0003800000 */
[----:B--2---:R-:W-:Y:S04]  /*73a0*/  SHF.L.U32 R0, RZ, 0x1f, RZ ;  /* 0x0000001fff007819 */ /* 0x004fe800000006ff */
[----:B------:R-:W1:Y:S02]  /*73b0*/  SYNCS.PHASECHK.TRANS64.TRYWAIT P0, [R3+URZ+0x40], R0 ;  /* 0x00004000030075a7 */ /* 0x000e6400080011ff */
[----:B-1----:R-:W-:Y:S05]  /*73c0*/  @!P0 BRA `(.L_x_127) ;  /* 0x00000050007c8947 */ /* 0x002fea0003800000 */
.L_x_126:
[----:B------:R-:W-:Y:S05]  /*73d0*/  BSYNC B0 ;  /* 0x0000000000007941 */ /* 0x000fea0003800000 */
.L_x_125:
[----:B------:R-:W-:Y:S02]  /*73e0*/  ISETP.NE.AND P0, PT, R89, RZ, PT ;  /* 0x000000ff5900720c */ /* 0x000fe40003f05270 */
[----:B------:R-:W-:Y:S11]  /*73f0*/  IADD3 R88, PT, PT, R88, 0x1, RZ ;  /* 0x0000000158587810 */ /* 0x000ff60007ffe0ff */
[----:B------:R4:W1:Y:S04]  /*7400*/  @P0 LDS.128 R56, [R6] ;  /* 0x0000000006380984 */ /* 0x0008680000000c00 */
[----:B------:R4:W1:Y:S04]  /*7410*/  @P0 LDS.128 R52, [R5+0x10] ;  /* 0x0000100005340984 */ /* 0x0008680000000c00 */
[----:B------:R4:W1:Y:S04]  /*7420*/  @P0 LDS.128 R48, [R4+0x20] ;  /* 0x0000200004300984 */ /* 0x0008680000000c00 */
[----:B------:R4:W1:Y:S02]  /*7430*/  @P0 LDS.128 R44, [R2+0x30] ;  /* 0x00003000022c0984 */ /* 0x0008640000000c00 */
.L_x_124:
[----:B------:R-:W-:Y:S05]  /*7440*/  BSYNC B1 ;  /* 0x0000000000017941 */ /* 0x000fea0003800000 */
.L_x_123:
[----:B-1----:R-:W-:Y:S05]  /*7450*/  VIADD R3, R34, 0x10 ;  /* 0x0000001022037836 */ /* 0x002fea0000000000 */
[----:B------:R-:W-:Y:S04]  /*7460*/  SHF.R.U32.HI R3, RZ, 0x15, R3 ;  /* 0x00000015ff037819 */ /* 0x000fe80000011603 */
[----:B------:R-:W-:Y:S11]  /*7470*/  LOP3.LUT P0, RZ, R3, 0x3, R72, 0x48, !PT ;  /* 0x0000000303ff7812 */ /* 0x000ff60007804848 */
[----:B------:R-:W-:Y:S02]  /*7480*/  @!UPT UIADD3 URZ, UPT, UPT, URZ, URZ, URZ ;  /* 0x000000fffffff290 */ /* 0x000fe4000fffe0ff */
[----:B------:R-:W-:Y:S05]  /*7490*/  @!P0 BRA `(.L_x_128) ;  /* 0x0000000000408947 */ /* 0x000fea0003800000 */
[----:B------:R-:W1:Y:S01]  /*74a0*/  LDCU.64 UR8, c[0x4][0x70] ;  /* 0x01000e00ff0877ac */ /* 0x000e620008000a00 */
[----:B------:R-:W-:Y:S01]  /*74b0*/  MOV R3, 0x0 ;  /* 0x0000000000037802 */ /* 0x000fe20000000f00 */
[----:B------:R-:W-:Y:S02]  /*74c0*/  HFMA2 R12, -RZ, RZ, 0, 5.9604644775390625e-08 ;  /* 0x00000001ff0c7431 */ /* 0x000fe400000001ff */
[----:B------:R-:W-:Y:S02]  /*74d0*/  IMAD.MOV.U32 R8, RZ, RZ, 0x192 ;  /* 0x00000192ff087424 */ /* 0x000fe400078e00ff */
[----:B------:R-:W-:Y:S01]  /*74e0*/  IMAD.MOV.U32 R13, RZ, RZ, RZ ;  /* 0x000000ffff0d7224 */ /* 0x000fe200078e00ff */
[----:B------:R-:W5:Y:S01]  /*74f0*/  LDCU.64 UR6, c[0x4][0x78] ;  /* 0x01000f00ff0677ac */ /* 0x000f620008000a00 */
[----:B----4-:R-:W4:Y:S01]  /*7500*/  LDC.64 R2, c[0x4][R3] ;  /* 0x0100000003027b82 */ /* 0x010f220000000a00 */
[----:B------:R-:W2:Y:S01]  /*7510*/  LDCU.64 UR4, c[0x4][0x10] ;  /* 0x01000200ff0477ac */ /* 0x000ea20008000a00 */
[----:B-1----:R-:W-:Y:S01]  /*7520*/  MOV R5, UR9 ;  /* 0x0000000900057c02 */ /* 0x002fe20008000f00 */
[----:B------:R-:W-:Y:S01]  /*7530*/  IMAD.U32 R4, RZ, RZ, UR8 ;  /* 0x00000008ff047e24 */ /* 0x000fe2000f8e00ff */
[----:B-----5:R-:W-:Y:S01]  /*7540*/  MOV R7, UR7 ;  /* 0x0000000700077c02 */ /* 0x020fe20008000f00 */
[----:B------:R-:W-:Y:S01]  /*7550*/  IMAD.U32 R6, RZ, RZ, UR6 ;  /* 0x00000006ff067e24 */ /* 0x000fe2000f8e00ff */
[----:B--2---:R-:W-:Y:S01]  /*7560*/  MOV R11, UR5 ;  /* 0x00000005000b7c02 */ /* 0x004fe20008000f00 */
[----:B------:R-:W-:Y:S02]  /*7570*/  IMAD.U32 R10, RZ, RZ, UR4 ;  /* 0x00000004ff0a7e24 */ /* 0x000fe4000f8e00ff */
[----:B------:R-:W-:Y:S07]  /*7580*/  LEPC R20, `(.L_x_128) ;  /* 0x000000001014794e */ /* 0x000fee0000000000 */
[----:B---34-:R-:W-:Y:S05]  /*7590*/  CALL.ABS.NOINC R2 ;  /* 0x0000000002007343 */ /* 0x018fea0003c00000 */
.L_x_128:
[----:B------:R-:W-:Y:S01]  /*75a0*/  LOP3.LUT R20, R56, 0xffffe000, RZ, 0xc0, !PT ;  /* 0xffffe00038147812 */ /* 0x000fe200078ec0ff */
[----:B------:R-:W-:Y:S05]  /*75b0*/  WARPSYNC.ALL ;  /* 0x0000000000007948 */ /* 0x000fea0003800000 */
[----:B------:R-:W-:Y:S01]  /*75c0*/  R2UR UR4, R34 ;  /* 0x00000000220472ca */ /* 0x000fe200000e0000 */
[----:B------:R-:W-:Y:S01]  /*75d0*/  IMAD.U32 R91, RZ, RZ, UR51 ;  /* 0x00000033ff5b7e24 */ /* 0x000fe2000f8e00ff */
[----:B------:R-:W-:Y:S01]  /*75e0*/  LOP3.LUT R21, R57, 0xffffe000, RZ, 0xc0, !PT ;  /* 0xffffe00039157812 */ /* 0x000fe200078ec0ff */
[----:B------:R-:W-:Y:S01]  /*75f0*/  IMAD.U32 R90, RZ, RZ, UR37 ;  /* 0x00000025ff5a7e24 */ /* 0x000fe2000f8e00ff */
[----:B------:R-:W-:Y:S01]  /*7600*/  LOP3.LUT R40, R59, 0xffffe000, RZ, 0xc0, !PT ;  /* 0xffffe0003b287812 */ /* 0x000fe200078ec0ff */
[----:B------:R-:W-:Y:S01]  /*7610*/  BSSY.RECONVERGENT B0, `(.L_x_129) ;  /* 0x000005b000007945 */ /* 0x000fe20003800200 */
[----:B------:R-:W-:Y:S02]  /*7620*/  LOP3.LUT R41, R52, 0xffffe000, RZ, 0xc0, !PT ;  /* 0xffffe00034297812 */ /* 0x000fe400078ec0ff */
[----:B------:R-:W-:Y:S02]  /*7630*/  LOP3.LUT R42, R53, 0xffffe000, RZ, 0xc0, !PT ;  /* 0xffffe000352a7812 */ /* 0x000fe400078ec0ff */
[----:B------:R-:W-:Y:S02]  /*7640*/  ISETP.NE.AND P6, PT, R86, RZ, PT ;  /* 0x000000ff5600720c */ /* 0x000fe40003fc5270 */
[----:B------:R-:W-:Y:S01]  /*7650*/  ISETP.NE.AND P0, PT, R81, RZ, PT ;  /* 0x000000ff5100720c */ /* 0x000fe20003f05270 */
[----:B----4-:R-:W2:Y:S10]  /*7660*/  LDTM.x16 R4, tmem[UR4+0x10] ;  /* 0x00001004000479ee */ /* 0x010eb40008240000 */
[----:B------:R-:W-:Y:S02]  /*7670*/  @P6 LEA R91, R91, UR48, 0x3 ;  /* 0x000000305b5b6c11 */ /* 0x000fe4000f8e18ff */
[----:B------:R-:W-:Y:S03]  /*7680*/  @P6 SHF.L.U32 R92, RZ, 0x1f, RZ ;  /* 0x0000001fff5c6819 */ /* 0x000fe600000006ff */
[----:B------:R-:W-:Y:S05]  /*7690*/  @P6 VIADD R91, R91, 0x60 ;  /* 0x000000605b5b6836 */ /* 0x000fea0000000000 */
[----:B------:R-:W-:Y:S02]  /*76a0*/  @P6 PRMT R90, R90, 0x654, R91 ;  /* 0x000006545a5a6816 */ /* 0x000fe4000000005b */
[----:B------:R-:W-:Y:S01]  /*76b0*/  LEA R91, R88, UR48, 0x3 ;  /* 0x00000030585b7c11 */ /* 0x000fe2000f8e18ff */
[C---:B--2---:R-:W-:Y:S01]  /*76c0*/  FMUL R0, R32.reuse, R4 ;  /* 0x0000000420007220 */ /* 0x044fe20000400000 */
[C---:B------:R-:W-:Y:S01]  /*76d0*/  FMUL R2, R32.reuse, R5 ;  /* 0x0000000520027220 */ /* 0x040fe20000400000 */
[C---:B------:R-:W-:Y:S01]  /*76e0*/  FMUL R3, R32.reuse, R6 ;  /* 0x0000000620037220 */ /* 0x040fe20000400000 */
[----:B------:R-:W-:Y:S01]  /*76f0*/  FMUL R7, R32, R7 ;  /* 0x0000000720077220 */ /* 0x000fe20000400000 */
[C---:B------:R-:W-:Y:S01]  /*7700*/  FFMA R36, R35.reuse, R20, R0 ;  /* 0x0000001423247223 */ /* 0x040fe20000000000 */
[----:B------:R-:W-:Y:S01]  /*7710*/  LOP3.LUT R20, R58, 0xffffe000, RZ, 0xc0, !PT ;  /* 0xffffe0003a147812 */ /* 0x000fe200078ec0ff */
[C---:B------:R-:W-:Y:S01]  /*7720*/  FFMA R37, R35.reuse, R21, R2 ;  /* 0x0000001523257223 */ /* 0x040fe20000000002 */
[----:B------:R-:W-:Y:S01]  /*7730*/  LOP3.LUT R21, R48, 0xffffe000, RZ, 0xc0, !PT ;  /* 0xffffe00030157812 */ /* 0x000fe200078ec0ff */
[----:B------:R-:W-:Y:S01]  /*7740*/  FMUL R4, R32, R8 ;  /* 0x0000000820047220 */ /* 0x000fe20000400000 */
[----:B------:R-:W-:Y:S01]  /*7750*/  F2FP.TF32.F32.PACK_B R36, R36 ;  /* 0x00000024ff24723e */ /* 0x000fe200024050ff */
[C---:B------:R-:W-:Y:S01]  /*7760*/  FFMA R38, R35.reuse, R20, R3 ;  /* 0x0000001423267223 */ /* 0x040fe20000000003 */
[----:B------:R-:W-:Y:S01]  /*7770*/  LOP3.LUT R20, R54, 0xffffe000, RZ, 0xc0, !PT ;  /* 0xffffe00036147812 */ /* 0x000fe200078ec0ff */
[----:B------:R-:W-:Y:S01]  /*7780*/  FFMA R39, R35, R40, R7 ;  /* 0x0000002823277223 */ /* 0x000fe20000000007 */
[----:B------:R-:W-:Y:S01]  /*7790*/  LOP3.LUT R40, R55, 0xffffe000, RZ, 0xc0, !PT ;  /* 0xffffe00037287812 */ /* 0x000fe200078ec0ff */
[C---:B------:R-:W-:Y:S01]  /*77a0*/  FMUL R5, R32.reuse, R9 ;  /* 0x0000000920057220 */ /* 0x040fe20000400000 */
[C---:B------:R-:W-:Y:S01]  /*77b0*/  FMUL R6, R32.reuse, R10 ;  /* 0x0000000a20067220 */ /* 0x040fe20000400000 */
[C---:B------:R-:W-:Y:S01]  /*77c0*/  FMUL R11, R32.reuse, R11 ;  /* 0x0000000b200b7220 */ /* 0x040fe20000400000 */
[----:B------:R-:W-:Y:S01]  /*77d0*/  F2FP.TF32.F32.PACK_B R37, R37 ;  /* 0x00000025ff25723e */ /* 0x000fe200024050ff */
[C---:B------:R-:W-:Y:S01]  /*77e0*/  FFMA R4, R35.reuse, R41, R4 ;  /* 0x0000002923047223 */ /* 0x040fe20000000004 */
[----:B------:R-:W-:Y:S01]  /*77f0*/  F2FP.TF32.F32.PACK_B R38, R38 ;  /* 0x00000026ff26723e */ /* 0x000fe200024050ff */
[C---:B------:R-:W-:Y:S01]  /*7800*/  FFMA R5, R35.reuse, R42, R5 ;  /* 0x0000002a23057223 */ /* 0x040fe20000000005 */
[----:B------:R-:W-:Y:S01]  /*7810*/  F2FP.TF32.F32.PACK_B R39, R39 ;  /* 0x00000027ff27723e */ /* 0x000fe200024050ff */
[C---:B------:R-:W-:Y:S01]  /*7820*/  FFMA R6, R35.reuse, R20, R6 ;  /* 0x0000001423067223 */ /* 0x040fe20000000006 */
[----:B------:R-:W-:Y:S01]  /*7830*/  FFMA R7, R35, R40, R11 ;  /* 0x0000002823077223 */ /* 0x000fe2000000000b */
        /* <DEDUP_REMOVED lines=47> */
[----:B------:R-:W-:Y:S02]  /*7b30*/  UIADD3 UR8, UP0, UPT, UR52, 0x680, URZ ;  /* 0x0000068034087890 */ /* 0x000fe4000ff1e0ff */
[----:B------:R-:W-:Y:S02]  /*7b40*/  UIADD3 UR5, UPT, UPT, UR41, 0x10, URZ ;  /* 0x0000001029057890 */ /* 0x000fe4000fffe0ff */
[----:B------:R-:W-:Y:S02]  /*7b50*/  UIADD3 UR4, UPT, UPT, UR48, 0x2200, URZ ;  /* 0x0000220030047890 */ /* 0x000fe4000fffe0ff */
[----:B------:R-:W-:Y:S01]  /*7b60*/  UIADD3.X UR9, UPT, UPT, URZ, UR53, URZ, UP0, !UPT ;  /* 0x00000035ff097290 */ /* 0x000fe200087fe4ff */
[----:B------:R-:W-:Y:S01]  /*7b70*/  UMOV UR6, UR42 ;  /* 0x0000002a00067c82 */ /* 0x000fe20008000000 */
[----:B------:R-:W-:Y:S07]  /*7b80*/  UMOV UR7, UR36 ;  /* 0x0000002400077c82 */ /* 0x000fee0008000000 */
[----:B------:R2:W-:Y:S01]  /*7b90*/  UTMASTG.3D [UR4], [UR8] ;  /* 0x00000004080073b5 */ /* 0x0005e20008010000 */
[----:B------:R0:W-:Y:S01]  /*7ba0*/  UTMACMDFLUSH ;  /* 0x00000000000079b7 */ /* 0x0001e20000000000 */
[----:B--2---:R-:W-:Y:S04]  /*7bb0*/  DEPBAR.LE SB0, 0x1 ;  /* 0x000080400000791a */ /* 0x004fe80000000000 */
.L_x_130:
[----:B------:R-:W-:Y:S05]  /*7bc0*/  BSYNC.RECONVERGENT B0 ;  /* 0x0000000000007941 */ /* 0x000fea0003800200 */
.L_x_129:
[----:B------:R-:W-:Y:S01]  /*7bd0*/  BAR.SYNC.DEFER_BLOCKING 0x1, 0x80 ;  /* 0x0042000000007b1d */ /* 0x000fe20000010000 */
[----:B------:R-:W-:Y:S04]  /*7be0*/  UIADD3 UR40, UPT, UPT, UR51, 0x1, URZ ;  /* 0x0000000133287890 */ /* 0x000fe8000fffe0ff */
[----:B------:R-:W-:Y:S04]  /*7bf0*/  UISETP.NE.AND UP0, UPT, UR40, 0x4, UPT ;  /* 0x000000042800788c */ /* 0x000fe8000bf05270 */
[----:B------:R-:W-:Y:S01]  /*7c00*/  USEL UR40, UR40, URZ, UP0 ;  /* 0x000000ff28287287 */ /* 0x000fe20008000000 */
[----:B------:R2:W-:Y:S01]  /*7c10*/  @P6 SYNCS.ARRIVE.TRANS64.RED.A1T0 RZ, [R90+URZ], RZ ;  /* 0x000000ff5aff69a7 */ /* 0x0005e200081004ff */
[----:B------:R-:W-:Y:S01]  /*7c20*/  BSSY B1, `(.L_x_131) ;  /* 0x0000017000017945 */ /* 0x000fe20003800000 */
[----:B------:R-:W4:Y:S02]  /*7c30*/  @P6 SYNCS.PHASECHK.TRANS64.TRYWAIT P0, [R91+URZ+0x40], R92 ;  /* 0x0000405c5b0065a7 */ /* 0x000f2400080011ff */
[----:B----4-:R-:W-:Y:S01]  /*7c40*/  @P6 SEL R43, RZ, 0x1, !P0 ;  /* 0x00000001ff2b6807 */ /* 0x010fe20004000000 */
[----:B--2---:R-:W-:Y:S06]  /*7c50*/  @!P6 BRA `(.L_x_132) ;  /* 0x00000000004ce947 */ /* 0x004fec0003800000 */
        /* <DEDUP_REMOVED lines=9> */
[----:B------:R-:W-:Y:S04]  /*7cf0*/  SHF.L.U32 R6, RZ, 0x1f, RZ ;  /* 0x0000001fff067819 */ /* 0x000fe800000006ff */
[----:B------:R-:W1:Y:S02]  /*7d00*/  SYNCS.PHASECHK.TRANS64.TRYWAIT P0, [R91+URZ+0x40], R6 ;  /* 0x000040065b0075a7 */ /* 0x000e6400080011ff */
[----:B-1----:R-:W-:Y:S05]  /*7d10*/  @!P0 BRA `(.L_x_135) ;  /* 0x00000048003c8947 */ /* 0x002fea0003800000 */
.L_x_134:
[----:B------:R-:W-:Y:S05]  /*7d20*/  BSYNC B0 ;  /* 0x0000000000007941 */ /* 0x000fea0003800000 */
.L_x_133:
[----:B------:R-:W-:Y:S02]  /*7d30*/  ISETP.NE.AND P0, PT, R89, RZ, PT ;  /* 0x000000ff5900720c */ /* 0x000fe40003f05270 */
[----:B------:R-:W-:Y:S11]  /*7d40*/  IADD3 R88, PT, PT, R88, 0x1, RZ ;  /* 0x0000000158587810 */ /* 0x000ff60007ffe0ff */
[----:B------:R2:W4:Y:S04]  /*7d50*/  @P0 LDS.128 R56, [R4] ;  /* 0x0000000004380984 */ /* 0x0005280000000c00 */
[----:B------:R2:W1:Y:S04]  /*7d60*/  @P0 LDS.128 R52, [R3+0x10] ;  /* 0x0000100003340984 */ /* 0x0004680000000c00 */
[----:B------:R2:W1:Y:S04]  /*7d70*/  @P0 LDS.128 R48, [R2+0x20] ;  /* 0x0000200002300984 */ /* 0x0004680000000c00 */
[----:B------:R2:W1:Y:S02]  /*7d80*/  @P0 LDS.128 R44, [R0+0x30] ;  /* 0x00003000002c0984 */ /* 0x0004640000000c00 */
.L_x_132:
[----:B------:R-:W-:Y:S05]  /*7d90*/  BSYNC B1 ;  /* 0x0000000000017941 */ /* 0x000fea0003800000 */
.L_x_131:
[----:B--2---:R-:W-:Y:S05]  /*7da0*/  VIADD R3, R34, 0x20 ;  /* 0x0000002022037836 */ /* 0x004fea0000000000 */
[----:B------:R-:W-:Y:S04]  /*7db0*/  SHF.R.U32.HI R3, RZ, 0x15, R3 ;  /* 0x00000015ff037819 */ /* 0x000fe80000011603 */
[----:B------:R-:W-:Y:S11]  /*7dc0*/  LOP3.LUT P0, RZ, R3, 0x3, R72, 0x48, !PT ;  /* 0x0000000303ff7812 */ /* 0x000ff60007804848 */
[----:B------:R-:W-:Y:S02]  /*7dd0*/  @!UPT UIADD3 URZ, UPT, UPT, URZ, URZ, URZ ;  /* 0x000000fffffff290 */ /* 0x000fe4000fffe0ff */
[----:B------:R-:W-:Y:S05]  /*7de0*/  @!P0 BRA `(.L_x_136) ;  /* 0x0000000000408947 */ /* 0x000fea0003800000 */
[----:B------:R-:W2:Y:S01]  /*7df0*/  LDCU.64 UR8, c[0x4][0x70] ;  /* 0x01000e00ff0877ac */ /* 0x000ea20008000a00 */
[----:B------:R-:W-:Y:S01]  /*7e00*/  MOV R3, 0x0 ;  /* 0x0000000000037802 */ /* 0x000fe20000000f00 */
[----:B-1----:R-:W-:Y:S02]  /*7e10*/  HFMA2 R12, -RZ, RZ, 0, 5.9604644775390625e-08 ;  /* 0x00000001ff0c7431 */ /* 0x002fe400000001ff */
[----:B------:R-:W-:Y:S02]  /*7e20*/  IMAD.MOV.U32 R8, RZ, RZ, 0x192 ;  /* 0x00000192ff087424 */ /* 0x000fe400078e00ff */
[----:B------:R-:W-:Y:S01]  /*7e30*/  IMAD.MOV.U32 R13, RZ, RZ, RZ ;  /* 0x000000ffff0d7224 */ /* 0x000fe200078e00ff */
[----:B------:R-:W1:Y:S01]  /*7e40*/  LDCU.64 UR6, c[0x4][0x78] ;  /* 0x01000f00ff0677ac */ /* 0x000e620008000a00 */
[----:B------:R-:W3:Y:S01]  /*7e50*/  LDC.64 R2, c[0x4][R3] ;  /* 0x0100000003027b82 */ /* 0x000ee20000000a00 */
[----:B------:R-:W5:Y:S01]  /*7e60*/  LDCU.64 UR4, c[0x4][0x10] ;  /* 0x01000200ff0477ac */ /* 0x000f620008000a00 */
[----:B--2---:R-:W-:Y:S01]  /*7e70*/  MOV R5, UR9 ;  /* 0x0000000900057c02 */ /* 0x004fe20008000f00 */
[----:B------:R-:W-:Y:S01]  /*7e80*/  IMAD.U32 R4, RZ, RZ, UR8 ;  /* 0x00000008ff047e24 */ /* 0x000fe2000f8e00ff */
[----:B-1----:R-:W-:Y:S01]  /*7e90*/  MOV R7, UR7 ;  /* 0x0000000700077c02 */ /* 0x002fe20008000f00 */
[----:B------:R-:W-:Y:S01]  /*7ea0*/  IMAD.U32 R6, RZ, RZ, UR6 ;  /* 0x00000006ff067e24 */ /* 0x000fe2000f8e00ff */
[----:B-----5:R-:W-:Y:S01]  /*7eb0*/  MOV R11, UR5 ;  /* 0x00000005000b7c02 */ /* 0x020fe20008000f00 */
[----:B------:R-:W-:Y:S02]  /*7ec0*/  IMAD.U32 R10, RZ, RZ, UR4 ;  /* 0x00000004ff0a7e24 */ /* 0x000fe4000f8e00ff */
[----:B------:R-:W-:Y:S07]  /*7ed0*/  LEPC R20, `(.L_x_136) ;  /* 0x000000001014794e */ /* 0x000fee0000000000 */
[----:B---34-:R-:W-:Y:S05]  /*7ee0*/  CALL.ABS.NOINC R2 ;  /* 0x0000000002007343 */ /* 0x018fea0003c00000 */
.L_x_136:
[----:B----4-:R-:W-:Y:S01]  /*7ef0*/  LOP3.LUT R20, R56, 0xffffe000, RZ, 0xc0, !PT ;  /* 0xffffe00038147812 */ /* 0x010fe200078ec0ff */
[----:B------:R-:W-:Y:S05]  /*7f00*/  WARPSYNC.ALL ;  /* 0x0000000000007948 */ /* 0x000fea0003800000 */
[----:B------:R-:W-:Y:S01]  /*7f10*/  R2UR UR4, R34 ;  /* 0x00000000220472ca */ /* 0x000fe200000e0000 */
[----:B-1----:R-:W-:Y:S01]  /*7f20*/  IMAD.U32 R91, RZ, RZ, UR40 ;  /* 0x00000028ff5b7e24 */ /* 0x002fe2000f8e00ff */
        /* <DEDUP_REMOVED lines=8> */
[----:B------:R-:W1:Y:S10]  /*7fb0*/  LDTM.x16 R4, tmem[UR4+0x20] ;  /* 0x00002004000479ee */ /* 0x000e740008240000 */
[----:B------:R-:W-:Y:S02]  /*7fc0*/  @P6 LEA R91, R91, UR48, 0x3 ;  /* 0x000000305b5b6c11 */ /* 0x000fe4000f8e18ff */
[----:B------:R-:W-:Y:S03]  /*7fd0*/  @P6 SHF.L.U32 R92, RZ, 0x1f, RZ ;  /* 0x0000001fff5c6819 */ /* 0x000fe600000006ff */
[----:B------:R-:W-:Y:S05]  /*7fe0*/  @P6 VIADD R91, R91, 0x60 ;  /* 0x000000605b5b6836 */ /* 0x000fea0000000000 */
[----:B------:R-:W-:Y:S02]  /*7ff0*/  @P6 PRMT R90, R90, 0x654, R91 ;  /* 0x000006545a5a6816 */ /* 0x000fe4000000005b */
[----:B------:R-:W-:Y:S01]  /*8000*/  LEA R91, R88, UR48, 0x3 ;  /* 0x00000030585b7c11 */ /* 0x000fe2000f8e18ff */
[C---:B-1----:R-:W-:Y:S01]  /*8010*/  FMUL R0, R32.reuse, R4 ;  /* 0x0000000420007220 */ /* 0x042fe20000400000 */
        /* <DEDUP_REMOVED lines=79> */
.L_x_138:
[----:B------:R-:W-:Y:S05]  /*8510*/  BSYNC.RECONVERGENT B0 ;  /* 0x0000000000007941 */ /* 0x000fea0003800200 */
.L_x_137:
[----:B------:R-:W-:Y:S01]  /*8520*/  BAR.SYNC.DEFER_BLOCKING 0x1, 0x80 ;  /* 0x0042000000007b1d */ /* 0x000fe20000010000 */
[----:B------:R-:W-:Y:S04]  /*8530*/  UIADD3 UR43, UPT, UPT, UR40, 0x1, URZ ;  /* 0x00000001282b7890 */ /* 0x000fe8000fffe0ff */
[----:B------:R-:W-:Y:S04]  /*8540*/  UISETP.NE.AND UP0, UPT, UR43, 0x4, UPT ;  /* 0x000000042b00788c */ /* 0x000fe8000bf05270 */
[----:B------:R-:W-:Y:S01]  /*8550*/  USEL UR43, UR43, URZ, UP0 ;  /* 0x000000ff2b2b7287 */ /* 0x000fe20008000000 */
[----:B------:R2:W-:Y:S01]  /*8560*/  @P6 SYNCS.ARRIVE.TRANS64.RED.A1T0 RZ, [R90+URZ], RZ ;  /* 0x000000ff5aff69a7 */ /* 0x0005e200081004ff */
[----:B------:R-:W-:Y:S01]  /*8570*/  BSSY B1, `(.L_x_139) ;  /* 0x000001c000017945 */ /* 0x000fe20003800000 */
[----:B------:R-:W4:Y:S01]  /*8580*/  @P6 SYNCS.PHASECHK.TRANS64.TRYWAIT P0, [R91+URZ+0x40], R92 ;  /* 0x0000405c5b0065a7 */ /* 0x000f2200080011ff */
[----:B--2---:R-:W-:Y:S01]  /*8590*/  HFMA2 R90, -RZ, RZ, 0, 0 ;  /* 0x00000000ff5a7431 */ /* 0x004fe200000001ff */
[----:B----4-:R-:W-:Y:S01]  /*85a0*/  @P6 SEL R43, RZ, 0x1, !P0 ;  /* 0x00000001ff2b6807 */ /* 0x010fe20004000000 */
[----:B------:R-:W-:Y:S06]  /*85b0*/  @!P6 BRA `(.L_x_140) ;  /* 0x00000000005ce947 */ /* 0x000fec0003800000 */
        /* <DEDUP_REMOVED lines=12> */
.L_x_142:
[----:B------:R-:W-:Y:S05]  /*8680*/  BSYNC B0 ;  /* 0x0000000000007941 */ /* 0x000fea0003800000 */
.L_x_141:
[----:B------:R-:W-:Y:S01]  /*8690*/  ISETP.NE.AND P0, PT, R89, RZ, PT ;  /* 0x000000ff5900720c */ /* 0x000fe20003f05270 */
[----:B------:R-:W-:Y:S11]  /*86a0*/  VIADD R88, R88, 0x1 ;  /* 0x0000000158587836 */ /* 0x000ff60000000000 */
[----:B------:R-:W-:Y:S01]  /*86b0*/  @!UPT UIADD3 URZ, UPT, UPT, URZ, URZ, URZ ;  /* 0x000000fffffff290 */ /* 0x000fe2000fffe0ff */
[----:B------:R2:W4:Y:S04]  /*86c0*/  @P0 LDS.128 R56, [R4] ;  /* 0x0000000004380984 */ /* 0x0005280000000c00 */
[----:B------:R2:W1:Y:S04]  /*86d0*/  @P0 LDS.128 R52, [R3+0x10] ;  /* 0x0000100003340984 */ /* 0x0004680000000c00 */
[----:B------:R2:W1:Y:S04]  /*86e0*/  @P0 LDS.128 R48, [R2+0x20] ;  /* 0x0000200002300984 */ /* 0x0004680000000c00 */
[----:B------:R2:W1:Y:S01]  /*86f0*/  @P0 LDS.128 R44, [R0+0x30] ;  /* 0x00003000002c0984 */ /* 0x0004620000000c00 */
[C---:B------:R-:W-:Y:S04]  /*8700*/  ISETP.NE.AND P0, PT, R88.reuse, 0x4, PT ;  /* 0x000000045800780c */ /* 0x040fe80003f05270 */
[----:B------:R-:W-:Y:S02]  /*8710*/  SEL R88, R88, RZ, P0 ;  /* 0x000000ff58587207 */ /* 0x000fe40000000000 */
[----:B------:R-:W-:Y:S02]  /*8720*/  SEL R90, RZ, 0x1, P0 ;  /* 0x00000001ff5a7807 */ /* 0x000fe40000000000 */
.L_x_140:
[----:B------:R-:W-:Y:S05]  /*8730*/  BSYNC B1 ;  /* 0x0000000000017941 */ /* 0x000fea0003800000 */
.L_x_139:
        /* <DEDUP_REMOVED lines=21> */
.L_x_144:
[----:B----4-:R-:W-:Y:S01]  /*8890*/  LOP3.LUT R20, R56, 0xffffe000, RZ, 0xc0, !PT ;  /* 0xffffe00038147812 */ /* 0x010fe200078ec0ff */
[----:B------:R-:W-:Y:S05]  /*88a0*/  WARPSYNC.ALL ;  /* 0x0000000000007948 */ /* 0x000fea0003800000 */
[----:B------:R-:W-:Y:S01]  /*88b0*/  R2UR UR4, R34 ;  /* 0x00000000220472ca */ /* 0x000fe200000e0000 */
[----:B------:R-:W-:Y:S01]  /*88c0*/  IMAD.U32 R92, RZ, RZ, UR43 ;  /* 0x0000002bff5c7e24 */ /* 0x000fe2000f8e00ff */
[----:B------:R-:W-:Y:S01]  /*88d0*/  LOP3.LUT R21, R57, 0xffffe000, RZ, 0xc0, !PT ;  /* 0xffffe00039157812 */ /* 0x000fe200078ec0ff */
[----:B-1----:R-:W-:Y:S01]  /*88e0*/  IMAD.U32 R91, RZ, RZ, UR37 ;  /* 0x00000025ff5b7e24 */ /* 0x002fe2000f8e00ff */
        /* <DEDUP_REMOVED lines=8> */
[----:B------:R-:W-:Y:S03]  /*8970*/  @P6 SHF.L.U32 R93, R90, 0x1f, RZ ;  /* 0x0000001f5a5d6819 */ /* 0x000fe600000006ff */
        /* <DEDUP_REMOVED lines=83> */
.L_x_146:
[----:B------:R-:W-:Y:S05]  /*8eb0*/  BSYNC.RECONVERGENT B0 ;  /* 0x0000000000007941 */ /* 0x000fea0003800200 */
.L_x_145:
        /* <DEDUP_REMOVED lines=18> */
[----:B------:R-:W-:Y:S04]  /*8fe0*/  SHF.L.U32 R5, R90, 0x1f, RZ ;  /* 0x0000001f5a057819 */ /* 0x000fe800000006ff */
[----:B------:R-:W1:Y:S02]  /*8ff0*/  SYNCS.PHASECHK.TRANS64.TRYWAIT P0, [R92+URZ+0x40], R5 ;  /* 0x000040055c0075a7 */ /* 0x000e6400080011ff */
[----:B-1----:R-:W-:Y:S05]  /*9000*/  @!P0 BRA `(.L_x_151) ;  /* 0x0000003400a88947 */ /* 0x002fea0003800000 */
.L_x_150:
[----:B------:R-:W-:Y:S05]  /*9010*/  BSYNC B0 ;  /* 0x0000000000007941 */ /* 0x000fea0003800000 */
.L_x_149:
[----:B------:R-:W-:Y:S01]  /*9020*/  ISETP.NE.AND P0, PT, R89, RZ, PT ;  /* 0x000000ff5900720c */ /* 0x000fe20003f05270 */
[----:B------:R-:W-:Y:S11]  /*9030*/  VIADD R88, R88, 0x1 ;  /* 0x0000000158587836 */ /* 0x000ff60000000000 */
[----:B------:R-:W-:Y:S01]  /*9040*/  @!UPT UIADD3 URZ, UPT, UPT, URZ, URZ, URZ ;  /* 0x000000fffffff290 */ /* 0x000fe2000fffe0ff */
[----:B------:R2:W4:Y:S04]  /*9050*/  @P0 LDS.128 R56, [R4] ;  /* 0x0000000004380984 */ /* 0x0005280000000c00 */
[----:B------:R2:W2:Y:S04]  /*9060*/  @P0 LDS.128 R52, [R3+0x10] ;  /* 0x0000100003340984 */ /* 0x0004a80000000c00 */
[----:B------:R2:W2:Y:S04]  /*9070*/  @P0 LDS.128 R48, [R2+0x20] ;  /* 0x0000200002300984 */ /* 0x0004a80000000c00 */
[----:B------:R2:W2:Y:S01]  /*9080*/  @P0 LDS.128 R44, [R0+0x30] ;  /* 0x00003000002c0984 */ /* 0x0004a20000000c00 */
[C---:B------:R-:W-:Y:S04]  /*9090*/  ISETP.NE.AND P0, PT, R88.reuse, 0x4, PT ;  /* 0x000000045800780c */ /* 0x040fe80003f05270 */
[----:B-1----:R-:W-:Y:S02]  /*90a0*/  SEL R5, RZ, 0x1, P0 ;  /* 0x00000001ff057807 */ /* 0x002fe40000000000 */
[----:B------:R-:W-:Y:S02]  /*90b0*/  SEL R88, R88, RZ, P0 ;  /* 0x000000ff58587207 */ /* 0x000fe40000000000 */
[----:B------:R-:W-:Y:S02]  /*90c0*/  LOP3.LUT R90, R90, R5, RZ, 0x3c, !PT ;  /* 0x000000055a5a7212 */ /* 0x000fe400078e3cff */
.L_x_148:
[----:B------:R-:W-:Y:S05]  /*90d0*/  BSYNC B1 ;  /* 0x0000000000017941 */ /* 0x000fea0003800000 */
.L_x_147:
        /* <DEDUP_REMOVED lines=21> */
.L_x_152:
[----:B----4-:R-:W-:Y:S01]  /*9230*/  LOP3.LUT R20, R56, 0xffffe000, RZ, 0xc0, !PT ;  /* 0xffffe00038147812 */ /* 0x010fe200078ec0ff */
        /* <DEDUP_REMOVED lines=11> */
[----:B-1----:R-:W1:Y:S10]  /*92f0*/  LDTM.x16 R4, tmem[UR4+0x40] ;  /* 0x00004004000479ee */ /* 0x002e740008240000 */
        /* <DEDUP_REMOVED lines=31> */
[----:B------:R1:W-:Y:S01]  /*94f0*/  STS.128 [R79], R36 ;  /* 0x000000244f007388 */ /* 0x0003e20000000c00 */
        /* <DEDUP_REMOVED lines=45> */
[----:B------:R-:W-:Y:S02]  /*97d0*/  UIADD3 UR8, UP0, UPT, UR52, 0x680, URZ ;  /* 0x0000068034087890 */ /* 0x000fe4000ff1e0ff */
[----:B------:R-:W-:Y:S02]  /*97e0*/  UIADD3 UR5, UPT, UPT, UR41, 0x40, URZ ;  /* 0x0000004029057890 */ /* 0x000fe4000fffe0ff */
[----:B------:R-:W-:Y:S01]  /*97f0*/  MOV R73, UR10 ;  /* 0x0000000a00497c02 */ /* 0x000fe20008000f00 */
[----:B------:R-:W-:Y:S01]  /*9800*/  UIADD3.X UR9, UPT, UPT, URZ, UR53, URZ, UP0, !UPT ;  /* 0x00000035ff097290 */ /* 0x000fe200087fe4ff */
[----:B------:R-:W-:Y:S02]  /*9810*/  UMOV UR6, UR42 ;  /* 0x0000002a00067c82 */ /* 0x000fe40008000000 */
[----:B------:R-:W-:Y:S01]  /*9820*/  R2UR UR4, R73 ;  /* 0x00000000490472ca */ /* 0x000fe200000e0000 */
[----:B------:R-:W-:Y:S11]  /*9830*/  UMOV UR7, UR36 ;  /* 0x0000002400077c82 */ /* 0x000ff60008000000 */
[----:B------:R-:W-:Y:S01]  /*9840*/  @!UPT UIADD3 URZ, UPT, UPT, URZ, URZ, URZ ;  /* 0x000000fffffff290 */ /* 0x000fe2000fffe0ff */
[----:B------:R2:W-:Y:S01]  /*9850*/  UTMASTG.3D [UR4], [UR8] ;  /* 0x00000004080073b5 */ /* 0x0005e20008010000 */
[----:B------:R0:W-:Y:S01]  /*9860*/  UTMACMDFLUSH ;  /* 0x00000000000079b7 */ /* 0x0001e20000000000 */
[----:B--2---:R-:W-:Y:S04]  /*9870*/  DEPBAR.LE SB0, 0x1 ;  /* 0x000080400000791a */ /* 0x004fe80000000000 */
.L_x_154:
[----:B------:R-:W-:Y:S05]  /*9880*/  BSYNC.RECONVERGENT B0 ;  /* 0x0000000000007941 */ /* 0x000fea0003800200 */
.L_x_153:
        /* <DEDUP_REMOVED lines=21> */
.L_x_158:
[----:B------:R-:W-:Y:S05]  /*99e0*/  BSYNC B0 ;  /* 0x0000000000007941 */ /* 0x000fea0003800000 */
.L_x_157:
        /* <DEDUP_REMOVED lines=11> */
.L_x_156:
[----:B------:R-:W-:Y:S05]  /*9aa0*/  BSYNC B1 ;  /* 0x0000000000017941 */ /* 0x000fea0003800000 */
.L_x_155:
        /* <DEDUP_REMOVED lines=21> */
.L_x_160:
        /* <DEDUP_REMOVED lines=98> */
.L_x_162:
[----:B------:R-:W-:Y:S05]  /*a220*/  BSYNC.RECONVERGENT B0 ;  /* 0x0000000000007941 */ /* 0x000fea0003800200 */
.L_x_161:
        /* <DEDUP_REMOVED lines=21> */
.L_x_166:
[----:B------:R-:W-:Y:S05]  /*a380*/  BSYNC B0 ;  /* 0x0000000000007941 */ /* 0x000fea0003800000 */
.L_x_165:
        /* <DEDUP_REMOVED lines=11> */
.L_x_164:
[----:B------:R-:W-:Y:S05]  /*a440*/  BSYNC B1 ;  /* 0x0000000000017941 */ /* 0x000fea0003800000 */
.L_x_163:
        /* <DEDUP_REMOVED lines=21> */
.L_x_168:
        /* <DEDUP_REMOVED lines=98> */
.L_x_170:
[----:B------:R-:W-:Y:S05]  /*abc0*/  BSYNC.RECONVERGENT B0 ;  /* 0x0000000000007941 */ /* 0x000fea0003800200 */
.L_x_169:
        /* <DEDUP_REMOVED lines=13> */
[C---:B------:R-:W-:Y:S01]  /*aca0*/  @P1 IMAD R3, R88.reuse, 0x2000, R79 ;  /* 0x0000200058031824 */ /* 0x040fe200078e024f */
[C---:B------:R-:W-:Y:S01]  /*acb0*/  @P1 LEA R0, R88.reuse, R77, 0xd ;  /* 0x0000004d58001211 */ /* 0x040fe200078e68ff */
[C---:B------:R-:W-:Y:S02]  /*acc0*/  @P1 IMAD R2, R88.reuse, 0x2000, R78 ;  /* 0x0000200058021824 */ /* 0x040fe400078e024e */
[----:B------:R-:W-:Y:S01]  /*acd0*/  @P1 IMAD R88, R88, 0x2000, R85 ;  /* 0x0000200058581824 */ /* 0x000fe200078e0255 */
[----:B------:R-:W-:Y:S06]  /*ace0*/  @P0 BRA `(.L_x_174) ;  /* 0x00000000000c0947 */ /* 0x000fec0003800000 */
[----:B-1----:R-:W-:Y:S04]  /*acf0*/  SHF.L.U32 R5, R90, 0x1f, RZ ;  /* 0x0000001f5a057819 */ /* 0x002fe800000006ff */
[----:B------:R-:W1:Y:S02]  /*ad00*/  SYNCS.PHASECHK.TRANS64.TRYWAIT P0, [R92+URZ+0x40], R5 ;  /* 0x000040055c0075a7 */ /* 0x000e6400080011ff */
[----:B-1----:R-:W-:Y:S05]  /*ad10*/  @!P0 BRA `(.L_x_175) ;  /* 0x0000001800a08947 */ /* 0x002fea0003800000 */
.L_x_174:
[----:B------:R-:W-:Y:S05]  /*ad20*/  BSYNC B0 ;  /* 0x0000000000007941 */ /* 0x000fea0003800000 */
.L_x_173:
[----:B------:R-:W-:Y:S11]  /*ad30*/  ISETP.NE.AND P0, PT, R89, RZ, PT ;  /* 0x000000ff5900720c */ /* 0x000ff60003f05270 */
[----:B------:R-:W-:Y:S02]  /*ad40*/  @!UPT UIADD3 URZ, UPT, UPT, URZ, URZ, URZ ;  /* 0x000000fffffff290 */ /* 0x000fe4000fffe0ff */
[----:B------:R2:W4:Y:S04]  /*ad50*/  @P0 LDS.128 R56, [R3] ;  /* 0x0000000003380984 */ /* 0x0005280000000c00 */
[----:B------:R2:W1:Y:S04]  /*ad60*/  @P0 LDS.128 R52, [R2+0x10] ;  /* 0x0000100002340984 */ /* 0x0004680000000c00 */
[----:B------:R2:W1:Y:S04]  /*ad70*/  @P0 LDS.128 R48, [R0+0x20] ;  /* 0x0000200000300984 */ /* 0x0004680000000c00 */
[----:B------:R2:W1:Y:S02]  /*ad80*/  @P0 LDS.128 R44, [R88+0x30] ;  /* 0x00003000582c0984 */ /* 0x0004640000000c00 */
.L_x_172:
[----:B------:R-:W-:Y:S05]  /*ad90*/  BSYNC B1 ;  /* 0x0000000000017941 */ /* 0x000fea0003800000 */
.L_x_171:
        /* <DEDUP_REMOVED lines=21> */
.L_x_176:
[----:B------:R-:W-:Y:S01]  /*aef0*/  ISETP.NE.AND P0, PT, R81, RZ, PT ;  /* 0x000000ff5100720c */ /* 0x000fe20003f05270 */
[----:B------:R-:W-:Y:S05]  /*af00*/  WARPSYNC.ALL ;  /* 0x0000000000007948 */ /* 0x000fea0003800000 */
[----:B------:R-:W-:Y:S01]  /*af10*/  R2UR UR4, R34 ;  /* 0x00000000220472ca */ /* 0x000fe200000e0000 */
[----:B------:R-:W-:Y:S01]  /*af20*/  VIADD R87, R87, 0xd0 ;  /* 0x000000d057577836 */ /* 0x000fe20000000000 */
[----:B----4-:R-:W-:Y:S01]  /*af30*/  LOP3.LUT R0, R56, 0xffffe000, RZ, 0xc0, !PT ;  /* 0xffffe00038007812 */ /* 0x010fe200078ec0ff */
[----:B------:R-:W-:Y:S01]  /*af40*/  BSSY.RECONVERGENT B0, `(.L_x_177) ;  /* 0x0000059000007945 */ /* 0x000fe20003800200 */
[----:B------:R-:W-:Y:S02]  /*af50*/  LOP3.LUT R2, R57, 0xffffe000, RZ, 0xc0, !PT ;  /* 0xffffe00039027812 */ /* 0x000fe400078ec0ff */
[----:B------:R-:W-:Y:S02]  /*af60*/  LOP3.LUT R3, R58, 0xffffe000, RZ, 0xc0, !PT ;  /* 0xffffe0003a037812 */ /* 0x000fe400078ec0ff */
[----:B------:R-:W-:Y:S02]  /*af70*/  LOP3.LUT R20, R59, 0xffffe000, RZ, 0xc0, !PT ;  /* 0xffffe0003b147812 */ /* 0x000fe400078ec0ff */
[----:B-1----:R-:W-:Y:S02]  /*af80*/  LOP3.LUT R21, R52, 0xffffe000, RZ, 0xc0, !PT ;  /* 0xffffe00034157812 */ /* 0x002fe400078ec0ff */
[----:B------:R-:W-:Y:S01]  /*af90*/  LOP3.LUT R36, R53, 0xffffe000, RZ, 0xc0, !PT ;  /* 0xffffe00035247812 */ /* 0x000fe200078ec0ff */
[----:B------:R-:W1:Y:S01]  /*afa0*/  LDTM.x16 R4, tmem[UR4+0x70] ;  /* 0x00007004000479ee */ /* 0x000e620008240000 */
[----:B------:R-:W-:Y:S01]  /*afb0*/  LOP3.LUT R37, R54, 0xffffe000, RZ, 0xc0, !PT ;  /* 0xffffe00036257812 */ /* 0x000fe200078ec0ff */
[----:B------:R-:W-:Y:S01]  /*afc0*/  NOP ;  /* 0x0000000000007918 */ /* 0x000fe20000000000 */
[----:B------:R-:W-:Y:S02]  /*afd0*/  LOP3.LUT R38, R55, 0xffffe000, RZ, 0xc0, !PT ;  /* 0xffffe00037267812 */ /* 0x000fe400078ec0ff */
[----:B------:R-:W-:Y:S02]  /*afe0*/  LOP3.LUT R87, R87, 0xfefffff8, RZ, 0xc0, !PT ;  /* 0xfefffff857577812 */ /* 0x000fe400078ec0ff */
[----:B------:R-:W-:Y:S02]  /*aff0*/  LOP3.LUT R39, R48, 0xffffe000, RZ, 0xc0, !PT ;  /* 0xffffe00030277812 */ /* 0x000fe400078ec0ff */
[----:B------:R-:W-:Y:S01]  /*b000*/  LOP3.LUT R40, R49, 0xffffe000, RZ, 0xc0, !PT ;  /* 0xffffe00031287812 */ /* 0x000fe200078ec0ff */
[----:B-1----:R1:W-:Y:S01]  /*b010*/  SYNCS.ARRIVE.TRANS64.RED.A1T0 RZ, [R87+URZ], RZ ;  /* 0x000000ff57ff79a7 */ /* 0x0023e200081004ff */
[----:B------:R-:W-:Y:S02]  /*b020*/  LOP3.LUT R41, R50, 0xffffe000, RZ, 0xc0, !PT ;  /* 0xffffe00032297812 */ /* 0x000fe400078ec0ff */
[----:B------:R-:W-:Y:S02]  /*b030*/  LOP3.LUT R42, R51, 0xffffe000, RZ, 0xc0, !PT ;  /* 0xffffe000332a7812 */ /* 0x000fe400078ec0ff */
[----:B------:R-:W-:Y:S02]  /*b040*/  LOP3.LUT R43, R44, 0xffffe000, RZ, 0xc0, !PT ;  /* 0xffffe0002c2b7812 */ /* 0x000fe400078ec0ff */
[----:B------:R-:W-:Y:S02]  /*b050*/  LOP3.LUT R44, R45, 0xffffe000, RZ, 0xc0, !PT ;  /* 0xffffe0002d2c7812 */ /* 0x000fe400078ec0ff */
[----:B------:R-:W-:Y:S02]  /*b060*/  LOP3.LUT R45, R46, 0xffffe000, RZ, 0xc0, !PT ;  /* 0xffffe0002e2d7812 */ /* 0x000fe400078ec0ff */
[----:B------:R-:W-:Y:S01]  /*b070*/  LOP3.LUT R46, R47, 0xffffe000, RZ, 0xc0, !PT ;  /* 0xffffe0002f2e7812 */ /* 0x000fe200078ec0ff */
[C---:B------:R-:W-:Y:S01]  /*b080*/  FMUL R4, R32.reuse, R4 ;  /* 0x0000000420047220 */ /* 0x040fe20000400000 */
[C---:B------:R-:W-:Y:S01]  /*b090*/  FMUL R5, R32.reuse, R5 ;  /* 0x0000000520057220 */ /* 0x040fe20000400000 */
[C---:B------:R-:W-:Y:S01]  /*b0a0*/  FMUL R6, R32.reuse, R6 ;  /* 0x0000000620067220 */ /* 0x040fe20000400000 */
[C---:B------:R-:W-:Y:S01]  /*b0b0*/  FMUL R7, R32.reuse, R7 ;  /* 0x0000000720077220 */ /* 0x040fe20000400000 */
[C---:B------:R-:W-:Y:S01]  /*b0c0*/  FFMA R4, R35.reuse, R0, R4 ;  /* 0x0000000023047223 */ /* 0x040fe20000000004 */
[C---:B------:R-:W-:Y:S01]  /*b0d0*/  FFMA R5, R35.reuse, R2, R5 ;  /* 0x0000000223057223 */ /* 0x040fe20000000005 */
[C---:B------:R-:W-:Y:S01]  /*b0e0*/  FFMA R6, R35.reuse, R3, R6 ;  /* 0x0000000323067223 */ /* 0x040fe20000000006 */
[C---:B------:R-:W-:Y:S01]  /*b0f0*/  FFMA R7, R35.reuse, R20, R7 ;  /* 0x0000001423077223 */ /* 0x040fe20000000007 */
[C---:B------:R-:W-:Y:S01]  /*b100*/  FMUL R8, R32.reuse, R8 ;  /* 0x0000000820087220 */ /* 0x040fe20000400000 */
        /* <DEDUP_REMOVED lines=9> */
[----:B------:R-:W-:Y:S01]  /*b1a0*/  F2FP.TF32.F32.PACK_B R7, R7 ;  /* 0x00000007ff07723e */ /* 0x000fe200024050ff */
[C---:B------:R-:W-:Y:S01]  /*b1b0*/  FFMA R11, R35.reuse, R38, R11 ;  /* 0x00000026230b7223 */ /* 0x040fe2000000000b */
[C---:B------:R-:W-:Y:S01]  /*b1c0*/  FMUL R12, R32.reuse, R12 ;  /* 0x0000000c200c7220 */ /* 0x040fe20000400000 */
[----:B------:R-:W-:Y:S01]  /*b1d0*/  F2FP.TF32.F32.PACK_B R8, R8 ;  /* 0x00000008ff08723e */ /* 0x000fe200024050ff */
[C---:B------:R-:W-:Y:S01]  /*b1e0*/  FMUL R13, R32.reuse, R13 ;  /* 0x0000000d200d7220 */ /* 0x040fe20000400000 */
[----:B------:R1:W-:Y:S01]  /*b1f0*/  STS.128 [R79+0x6000], R4 ;  /* 0x006000044f007388 */ /* 0x0003e20000000c00 */
        /* <DEDUP_REMOVED lines=8> */
[C---:B------:R-:W-:Y:S01]  /*b280*/  FFMA R15, R35.reuse, R42, R15 ;  /* 0x0000002a230f7223 */ /* 0x040fe2000000000f */
[C---:B------:R-:W-:Y:S01]  /*b290*/  FMUL R16, R32.reuse, R16 ;  /* 0x0000001020107220 */ /* 0x040fe20000400000 */
[----:B------:R-:W-:Y:S01]  /*b2a0*/  F2FP.TF32.F32.PACK_B R12, R12 ;  /* 0x0000000cff0c723e */ /* 0x000fe200024050ff */
[----:B------:R1:W-:Y:S01]  /*b2b0*/  STS.128 [R78+0x6010], R8 ;  /* 0x006010084e007388 */ /* 0x0003e20000000c00 */
[C---:B------:R-:W-:Y:S01]  /*b2c0*/  FMUL R17, R32.reuse, R17 ;  /* 0x0000001120117220 */ /* 0x040fe20000400000 */
[C---:B------:R-:W-:Y:S01]  /*b2d0*/  FMUL R18, R32.reuse, R18 ;  /* 0x0000001220127220 */ /* 0x040fe20000400000 */
[----:B------:R-:W-:Y:S01]  /*b2e0*/  FMUL R19, R32, R19 ;  /* 0x0000001320137220 */ /* 0x000fe20000400000 */
[----:B------:R-:W-:Y:S01]  /*b2f0*/  F2FP.TF32.F32.PACK_B R13, R13 ;  /* 0x0000000dff0d723e */ /* 0x000fe200024050ff */
[C---:B------:R-:W-:Y:S01]  /*b300*/  FFMA R16, R35.reuse, R43, R16 ;  /* 0x0000002b23107223 */ /* 0x040fe20000000010 */
[----:B------:R-:W-:Y:S01]  /*b310*/  F2FP.TF32.F32.PACK_B R14, R14 ;  /* 0x0000000eff0e723e */ /* 0x000fe200024050ff */
[C---:B------:R-:W-:Y:S01]  /*b320*/  FFMA R17, R35.reuse, R44, R17 ;  /* 0x0000002c23117223 */ /* 0x040fe20000000011 */
[----:B------:R-:W-:Y:S01]  /*b330*/  F2FP.TF32.F32.PACK_B R15, R15 ;  /* 0x0000000fff0f723e */ /* 0x000fe200024050ff */
[C---:B------:R-:W-:Y:S01]  /*b340*/  FFMA R18, R35.reuse, R45, R18 ;  /* 0x0000002d23127223 */ /* 0x040fe20000000012 */
[----:B------:R-:W-:Y:S01]  /*b350*/  FFMA R19, R35, R46, R19 ;  /* 0x0000002e23137223 */ /* 0x000fe20000000013 */
[----:B------:R-:W-:Y:S02]  /*b360*/  F2FP.TF32.F32.PACK_B R16, R16 ;  /* 0x00000010ff10723e */ /* 0x000fe400024050ff */
[----:B------:R1:W-:Y:S01]  /*b370*/  STS.128 [R77+0x6020], R12 ;  /* 0x0060200c4d007388 */ /* 0x0003e20000000c00 */
[----:B------:R-:W-:Y:S02]  /*b380*/  F2FP.TF32.F32.PACK_B R17, R17 ;  /* 0x00000011ff11723e */ /* 0x000fe400024050ff */
        /* <DEDUP_REMOVED lines=20> */
.L_x_178:
[----:B------:R-:W-:Y:S05]  /*b4d0*/  BSYNC.RECONVERGENT B0 ;  /* 0x0000000000007941 */ /* 0x000fea0003800200 */
.L_x_177:
[----:B------:R-:W-:Y:S01]  /*b4e0*/  BAR.SYNC.DEFER_BLOCKING 0x1, 0x80 ;  /* 0x0042000000007b1d */ /* 0x000fe20000010000 */
[----:B------:R-:W-:Y:S01]  /*b4f0*/  UISETP.NE.AND UP0, UPT, UR49, -0x8, UPT ;  /* 0xfffffff83100788c */ /* 0x000fe2000bf05270 */
[----:B------:R-:W-:Y:S08]  /*b500*/  IADD3 R0, PT, PT, R30, 0x1, RZ ;  /* 0x000000011e007810 */ /* 0x000ff00007ffe0ff */
[----:B------:R-:W-:Y:S05]  /*b510*/  BRA.U !UP0, `(.L_x_179) ;  /* 0x0000000108287547 */ /* 0x000fea000b800000 */
[----:B------:R-:W-:Y:S01]  /*b520*/  ISETP.NE.AND P0, PT, R86, RZ, PT ;  /* 0x000000ff5600720c */ /* 0x000fe20003f05270 */
[----:B------:R-:W-:Y:S01]  /*b530*/  IMAD.U32 R3, RZ, RZ, UR51 ;  /* 0x00000033ff037e24 */ /* 0x000fe2000f8e00ff */
[----:B------:R-:W-:Y:S01]  /*b540*/  UIADD3 UR51, UPT, UPT, UR51, 0x1, URZ ;  /* 0x0000000133337890 */ /* 0x000fe2000fffe0ff */
[----:B------:R-:W-:Y:S03]  /*b550*/  IMAD.U32 R2, RZ, RZ, UR37 ;  /* 0x00000025ff027e24 */ /* 0x000fe6000f8e00ff */
[----:B------:R-:W-:Y:S04]  /*b560*/  UISETP.NE.AND UP0, UPT, UR51, 0x4, UPT ;  /* 0x000000043300788c */ /* 0x000fe8000bf05270 */
[----:B------:R-:W-:Y:S03]  /*b570*/  USEL UR51, UR51, URZ, UP0 ;  /* 0x000000ff33337287 */ /* 0x000fe60008000000 */
[----:B------:R-:W-:Y:S05]  /*b580*/  @P0 LEA R3, R3, UR48, 0x3 ;  /* 0x0000003003030c11 */ /* 0x000fea000f8e18ff */
[----:B------:R-:W-:Y:S05]  /*b590*/  @P0 VIADD R3, R3, 0x60 ;  /* 0x0000006003030836 */ /* 0x000fea0000000000 */
[----:B------:R-:W-:Y:S04]  /*b5a0*/  @P0 PRMT R2, R2, 0x654, R3 ;  /* 0x0000065402020816 */ /* 0x000fe80000000003 */
[----:B------:R2:W-:Y:S03]  /*b5b0*/  @P0 SYNCS.ARRIVE.TRANS64.RED.A1T0 RZ, [R2+URZ], RZ ;  /* 0x000000ff02ff09a7 */ /* 0x0005e600081004ff */
.L_x_179:
[----:B------:R-:W-:Y:S01]  /*b5c0*/  ISETP.NE.AND P2, PT, R82, RZ, PT ;  /* 0x000000ff5200720c */ /* 0x000fe20003f45270 */
[----:B------:R-:W-:Y:S01]  /*b5d0*/  UIADD3 UR49, UPT, UPT, UR49, 0x8, URZ ;  /* 0x0000000831317890 */ /* 0x000fe2000fffe0ff */
[----:B------:R-:W-:Y:S01]  /*b5e0*/  ISETP.NE.AND P0, PT, R84, 0x2, PT ;  /* 0x000000025400780c */ /* 0x000fe20003f05270 */
[----:B------:R-:W-:Y:S01]  /*b5f0*/  IMAD.IADD R20, R29, 0x1, R66 ;  /* 0x000000011d147824 */ /* 0x000fe200078e0242 */
[----:B------:R-:W-:Y:S01]  /*b600*/  ISETP.NE.AND P1, PT, R0, 0x4, PT ;  /* 0x000000040000780c */ /* 0x000fe20003f25270 */
[----:B------:R-:W-:Y:S01]  /*b610*/  IMAD.IADD R21, R31, 0x1, R68 ;  /* 0x000000011f157824 */ /* 0x000fe200078e0244 */
[----:B--2---:R-:W-:Y:S02]  /*b620*/  SEL R2, RZ, 0x1, P0 ;  /* 0x00000001ff027807 */ /* 0x004fe40000000000 */
[----:B------:R-:W-:Y:S02]  /*b630*/  SEL R3, RZ, 0x1, P1 ;  /* 0x00000001ff037807 */ /* 0x000fe40000800000 */
[----:B------:R-:W-:Y:S02]  /*b640*/  LOP3.LUT R75, R75, R2, RZ, 0x3c, !PT ;  /* 0x000000024b4b7212 */ /* 0x000fe400078e3cff */
[----:B------:R-:W-:Y:S02]  /*b650*/  LOP3.LUT R76, R76, R3, RZ, 0x3c, !PT ;  /* 0x000000034c4c7212 */ /* 0x000fe400078e3cff */
[----:B------:R-:W-:Y:S02]  /*b660*/  @P2 R2UR UR36, R74 ;  /* 0x000000004a2422ca */ /* 0x000fe400000e0000 */
[----:B------:R-:W-:Y:S02]  /*b670*/  SEL R84, R84, RZ, P0 ;  /* 0x000000ff54547207 */ /* 0x000fe40000000000 */
[----:B------:R-:W-:Y:S01]  /*b680*/  SEL R30, R0, RZ, P1 ;  /* 0x000000ff001e7207 */ /* 0x000fe20000800000 */
[----:B------:R-:W-:Y:S10]  /*b690*/  @P2 BRA `(.L_x_180) ;  /* 0xffffffa400ac2947 */ /* 0x000ff4000383ffff */
[----:B------:R-:W-:-:S09]  /*b6a0*/  UISETP.NE.AND UP0, UPT, UR50, URZ, UPT ;  /* 0x000000ff3200728c */ /* 0x000fd2000bf05270 */
[----:B------:R-:W-:Y:S05]  /*b6b0*/  BRA.U !UP0, `(.L_x_181) ;  /* 0x0000000108487547 */ /* 0x000fea000b800000 */
[----:B------:R-:W2:Y:S02]  /*b6c0*/  LDCU.64 UR4, c[0x0][0x890] ;  /* 0x00011200ff0477ac */ /* 0x000ea40008000a00 */
[----:B--2---:R-:W-:-:S04]  /*b6d0*/  UISETP.NE.U32.AND UP0, UPT, UR4, URZ, UPT ;  /* 0x000000ff0400728c */ /* 0x004fc8000bf05070 */
[----:B------:R-:W-:-:S09]  /*b6e0*/  UISETP.NE.AND.EX UP0, UPT, UR5, URZ, UPT, UP0 ;  /* 0x000000ff0500728c */ /* 0x000fd2000bf05300 */
[----:B------:R-:W-:Y:S05]  /*b6f0*/  BRA.U UP0, `(.L_x_182) ;  /* 0x00000001000c7547 */ /* 0x000fea000b800000 */
[----:B------:R-:W-:-:S13]  /*b700*/  FSETP.NEU.AND P0, PT, R35, RZ, PT ;  /* 0x000000ff2300720b */ /* 0x000fda0003f0d000 */
[----:B------:R-:W-:Y:S05]  /*b710*/  @!P0 EXIT ;  /* 0x000000000000894d */ /* 0x000fea0003800000 */
[----:B------:R-:W-:Y:S05]  /*b720*/  BRA `(.L_x_181) ;  /* 0x00000000002c7947 */ /* 0x000fea0003800000 */
.L_x_182:
[----:B------:R-:W-:Y:S01]  /*b730*/  ISETP.NE.AND P0, PT, R83, RZ, PT ;  /* 0x000000ff5300720c */ /* 0x000fe20003f05270 */
[----:B------:R-:W-:-:S12]  /*b740*/  BSSY.RECONVERGENT B0, `(.L_x_181) ;  /* 0x0000009000007945 */ /* 0x000fd80003800200 */
[----:B------:R-:W-:Y:S05]  /*b750*/  @P0 BRA `(.L_x_183) ;  /* 0x0000000000140947 */ /* 0x000fea0003800000 */
[----:B------:R-:W2:Y:S02]  /*b760*/  LDCU.64 UR4, c[0x0][0x888] ;  /* 0x00011100ff0477ac */ /* 0x000ea40008000a00 */
[----:B--2---:R-:W-:-:S04]  /*b770*/  ISETP.NE.U32.AND P0, PT, RZ, UR4, PT ;  /* 0x00000004ff007c0c */ /* 0x004fc8000bf05070 */
[----:B------:R-:W-:-:S13]  /*b780*/  ISETP.NE.AND.EX P0, PT, RZ, UR5, PT, P0 ;  /* 0x00000005ff007c0c */ /* 0x000fda000bf05300 */
[----:B------:R-:W-:Y:S05]  /*b790*/  @!P0 EXIT ;  /* 0x000000000000894d */ /* 0x000fea0003800000 */
[----:B------:R-:W-:Y:S05]  /*b7a0*/  BRA `(.L_x_184) ;  /* 0x0000000000087947 */ /* 0x000fea0003800000 */
.L_x_183:
[----:B------:R-:W-:-:S13]  /*b7b0*/  FSETP.NEU.AND P0, PT, R35, RZ, PT ;  /* 0x000000ff2300720b */ /* 0x000fda0003f0d000 */
[----:B------:R-:W-:Y:S05]  /*b7c0*/  @!P0 EXIT ;  /* 0x000000000000894d */ /* 0x000fea0003800000 */
.L_x_184:
[----:B------:R-:W-:Y:S05]  /*b7d0*/  BSYNC.RECONVERGENT B0 ;  /* 0x0000000000007941 */ /* 0x000fea0003800200 */
.L_x_181:
[----:B------:R-:W-:Y:S01]  /*b7e0*/  ULEA UR4, UR51, UR48, 0x3 ;  /* 0x0000003033047291 */ /* 0x000fe2000f8e18ff */
[----:B------:R-:W-:-:S04]  /*b7f0*/  DEPBAR.LE SB0, 0x0 ;  /* 0x000080000000791a */ /* 0x000fc80000000000 */
[----:B------:R-:W-:-:S04]  /*b800*/  UIADD3 UR4, UPT, UPT, UR4, 0x60, URZ ;  /* 0x0000006004047890 */ /* 0x000fc8000fffe0ff */
[----:B------:R-:W-:-:S09]  /*b810*/  UPRMT UR4, UR37, 0x654, UR4 ;  /* 0x0000065425047896 */ /* 0x000fd20008000004 */
[----:B------:R-:W-:Y:S01]  /*b820*/  SYNCS.ARRIVE.TRANS64.RED.A1T0 RZ, [UR4], RZ ;  /* 0x000000ffffff79a7 */ /* 0x000fe20008100404 */
[----:B------:R-:W-:Y:S05]  /*b830*/  EXIT ;  /* 0x000000000000794d */ /* 0x000fea0003800000 */
.L_x_24:
[----:B--2---:R2:W4:Y:S02]  /*b840*/  SYNCS.PHASECHK.TRANS64.TRYWAIT P0, [R3+URZ+0x100], R2 ;  /* 0x00010002030075a7 */ /* 0x00452400080011ff */
[----:B----4-:R-:W-:Y:S05]  /*b850*/  @!P0 NANOSLEEP.SYNCS 0x989680 ;  /* 0x009896800000895d */ /* 0x010fea0003900000 */
[----:B------:R-:W4:Y:S02]  /*b860*/  @!P0 SYNCS.PHASECHK.TRANS64 P0, [R3+URZ+0x100], R2 ;  /* 0x00010002030085a7 */ /* 0x000f2400080010ff */
[----:B----4-:R-:W-:Y:S05]  /*b870*/  @!P0 BRA `(.L_x_24) ;  /* 0xfffffffc00f08947 */ /* 0x010fea000383ffff */
[----:B------:R-:W-:Y:S05]  /*b880*/  BRA `(.L_x_185) ;  /* 0xffffff5c00e47947 */ /* 0x000fea000383ffff */
.L_x_27:
[----:B-1----:R-:W-:-:S07]  /*b890*/  MOV R2, UR33 ;  /* 0x0000002100027c02 */ /* 0x002fce0008000f00 */
.L_x_186:
[----:B-1----:R1:W2:Y:S02]  /*b8a0*/  SYNCS.PHASECHK.TRANS64.TRYWAIT P0, [R2+URZ+0x20], R5 ;  /* 0x00002005020075a7 */ /* 0x0022a400080011ff */
[----:B--2---:R-:W-:Y:S05]  /*b8b0*/  @!P0 NANOSLEEP.SYNCS 0x989680 ;  /* 0x009896800000895d */ /* 0x004fea0003900000 */
[----:B------:R-:W2:Y:S02]  /*b8c0*/  @!P0 SYNCS.PHASECHK.TRANS64 P0, [R2+URZ+0x20], R5 ;  /* 0x00002005020085a7 */ /* 0x000ea400080010ff */
[----:B--2---:R-:W-:Y:S05]  /*b8d0*/  @!P0 BRA `(.L_x_186) ;  /* 0xfffffffc00f08947 */ /* 0x004fea000383ffff */
[----:B------:R-:W-:Y:S05]  /*b8e0*/  BRA `(.L_x_26) ;  /* 0xffffff60004c7947 */ /* 0x000fea000383ffff */
.L_x_34:
[----:B-1----:R-:W-:-:S07]  /*b8f0*/  MOV R2, UR33 ;  /* 0x0000002100027c02 */ /* 0x002fce0008000f00 */
.L_x_187:
[----:B-1----:R1:W2:Y:S02]  /*b900*/  SYNCS.PHASECHK.TRANS64.TRYWAIT P0, [R2+URZ+0x20], R5 ;  /* 0x00002005020075a7 */ /* 0x0022a400080011ff */
[----:B--2---:R-:W-:Y:S05]  /*b910*/  @!P0 NANOSLEEP.SYNCS 0x989680 ;  /* 0x009896800000895d */ /* 0x004fea0003900000 */
[----:B------:R-:W2:Y:S02]  /*b920*/  @!P0 SYNCS.PHASECHK.TRANS64 P0, [R2+URZ+0x20], R5 ;  /* 0x00002005020085a7 */ /* 0x000ea400080010ff */
[----:B--2---:R-:W-:Y:S05]  /*b930*/  @!P0 BRA `(.L_x_187) ;  /* 0xfffffffc00f08947 */ /* 0x004fea000383ffff */
[----:B------:R-:W-:Y:S05]  /*b940*/  BRA `(.L_x_33) ;  /* 0xffffff6400387947 */ /* 0x000fea000383ffff */
.L_x_39:
[----:B-1----:R1:W2:Y:S02]  /*b950*/  SYNCS.PHASECHK.TRANS64.TRYWAIT P0, [R2+URZ+0x90], R3 ;  /* 0x00009003020075a7 */ /* 0x0022a400080011ff */
[----:B--2---:R-:W-:Y:S05]  /*b960*/  @!P0 NANOSLEEP.SYNCS 0x989680 ;  /* 0x009896800000895d */ /* 0x004fea0003900000 */
[----:B------:R-:W2:Y:S02]  /*b970*/  @!P0 SYNCS.PHASECHK.TRANS64 P0, [R2+URZ+0x90], R3 ;  /* 0x00009003020085a7 */ /* 0x000ea400080010ff */
[----:B--2---:R-:W-:Y:S05]  /*b980*/  @!P0 BRA `(.L_x_39) ;  /* 0xfffffffc00f08947 */ /* 0x004fea000383ffff */
[----:B------:R-:W-:Y:S05]  /*b990*/  BRA `(.L_x_188) ;  /* 0xffffff6800047947 */ /* 0x000fea000383ffff */
.L_x_43:
[----:B---3--:R-:W-:-:S07]  /*b9a0*/  MOV R0, UR4 ;  /* 0x0000000400007c02 */ /* 0x008fce0008000f00 */
.L_x_189:
[----:B-1----:R1:W2:Y:S02]  /*b9b0*/  SYNCS.PHASECHK.TRANS64.TRYWAIT P0, [R0+URZ], R3 ;  /* 0x00000003000075a7 */ /* 0x0022a400080011ff */
[----:B--2---:R-:W-:Y:S05]  /*b9c0*/  @!P0 NANOSLEEP.SYNCS 0x989680 ;  /* 0x009896800000895d */ /* 0x004fea0003900000 */
[----:B------:R-:W2:Y:S02]  /*b9d0*/  @!P0 SYNCS.PHASECHK.TRANS64 P0, [R0+URZ], R3 ;  /* 0x00000003000085a7 */ /* 0x000ea400080010ff */
[----:B--2---:R-:W-:Y:S05]  /*b9e0*/  @!P0 BRA `(.L_x_189) ;  /* 0xfffffffc00f08947 */ /* 0x004fea000383ffff */
[----:B------:R-:W-:Y:S05]  /*b9f0*/  BRA `(.L_x_190) ;  /* 0xffffff6c00747947 */ /* 0x000fea000383ffff */
.L_x_44:
[----:B---3--:R-:W-:-:S07]  /*ba00*/  MOV R0, UR4 ;  /* 0x0000000400007c02 */ /* 0x008fce0008000f00 */
.L_x_191:
[----:B-1----:R1:W2:Y:S02]  /*ba10*/  SYNCS.PHASECHK.TRANS64.TRYWAIT P0, [R0+URZ], R3 ;  /* 0x00000003000075a7 */ /* 0x0022a400080011ff */
[----:B--2---:R-:W-:Y:S05]  /*ba20*/  @!P0 NANOSLEEP.SYNCS 0x989680 ;  /* 0x009896800000895d */ /* 0x004fea0003900000 */
[----:B------:R-:W2:Y:S02]  /*ba30*/  @!P0 SYNCS.PHASECHK.TRANS64 P0, [R0+URZ], R3 ;  /* 0x00000003000085a7 */ /* 0x000ea400080010ff */
[----:B--2---:R-:W-:Y:S05]  /*ba40*/  @!P0 BRA `(.L_x_191) ;  /* 0xfffffffc00f08947 */ /* 0x004fea000383ffff */
[----:B------:R-:W-:Y:S05]  /*ba50*/  BRA `(.L_x_192) ;  /* 0xffffff6c00807947 */ /* 0x000fea000383ffff */
.L_x_45:
[----:B---3--:R-:W-:-:S07]  /*ba60*/  MOV R0, UR4 ;  /* 0x0000000400007c02 */ /* 0x008fce0008000f00 */
.L_x_193:
[----:B-1----:R1:W2:Y:S02]  /*ba70*/  SYNCS.PHASECHK.TRANS64.TRYWAIT P0, [R0+URZ], R3 ;  /* 0x00000003000075a7 */ /* 0x0022a400080011ff */
[----:B--2---:R-:W-:Y:S05]  /*ba80*/  @!P0 NANOSLEEP.SYNCS 0x989680 ;  /* 0x009896800000895d */ /* 0x004fea0003900000 */
[----:B------:R-:W2:Y:S02]  /*ba90*/  @!P0 SYNCS.PHASECHK.TRANS64 P0, [R0+URZ], R3 ;  /* 0x00000003000085a7 */ /* 0x000ea400080010ff */
[----:B--2---:R-:W-:Y:S05]  /*baa0*/  @!P0 BRA `(.L_x_193) ;  /* 0xfffffffc00f08947 */ /* 0x004fea000383ffff */
[----:B------:R-:W-:Y:S05]  /*bab0*/  BRA `(.L_x_194) ;  /* 0xffffff6c008c7947 */ /* 0x000fea000383ffff */
.L_x_48:
[----:B-1----:R1:W2:Y:S02]  /*bac0*/  SYNCS.PHASECHK.TRANS64.TRYWAIT P0, [R0+URZ+0xf0], R5 ;  /* 0x0000f005000075a7 */ /* 0x0022a400080011ff */
[----:B--2---:R-:W-:Y:S05]  /*bad0*/  @!P0 NANOSLEEP.SYNCS 0x989680 ;  /* 0x009896800000895d */ /* 0x004fea0003900000 */
[----:B------:R-:W2:Y:S02]  /*bae0*/  @!P0 SYNCS.PHASECHK.TRANS64 P0, [R0+URZ+0xf0], R5 ;  /* 0x0000f005000085a7 */ /* 0x000ea400080010ff */
[----:B--2---:R-:W-:Y:S05]  /*baf0*/  @!P0 BRA `(.L_x_48) ;  /* 0xfffffffc00f08947 */ /* 0x004fea000383ffff */
[----:B------:R-:W-:Y:S05]  /*bb00*/  BRA `(.L_x_195) ;  /* 0xffffff6c00ec7947 */ /* 0x000fea000383ffff */
.L_x_49:
[----:B------:R-:W-:-:S07]  /*bb10*/  MOV R0, UR5 ;  /* 0x0000000500007c02 */ /* 0x000fce0008000f00 */
.L_x_196:
[----:B-1----:R1:W2:Y:S02]  /*bb20*/  SYNCS.PHASECHK.TRANS64.TRYWAIT P0, [R0+URZ+0xa0], R7 ;  /* 0x0000a007000075a7 */ /* 0x0022a400080011ff */
[----:B--2---:R-:W-:Y:S05]  /*bb30*/  @!P0 NANOSLEEP.SYNCS 0x989680 ;  /* 0x009896800000895d */ /* 0x004fea0003900000 */
[----:B------:R-:W2:Y:S02]  /*bb40*/  @!P0 SYNCS.PHASECHK.TRANS64 P0, [R0+URZ+0xa0], R7 ;  /* 0x0000a007000085a7 */ /* 0x000ea400080010ff */
[----:B--2---:R-:W-:Y:S05]  /*bb50*/  @!P0 BRA `(.L_x_196) ;  /* 0xfffffffc00f08947 */ /* 0x004fea000383ffff */
[----:B------:R-:W-:Y:S05]  /*bb60*/  BRA `(.L_x_197) ;  /* 0xffffff6c00fc7947 */ /* 0x000fea000383ffff */
.L_x_50:
[----:B-1----:R1:W2:Y:S02]  /*bb70*/  SYNCS.PHASECHK.TRANS64.TRYWAIT P1, [R0+URZ+0x90], R5 ;  /* 0x00009005000075a7 */ /* 0x0022a400080211ff */
[----:B--2---:R-:W-:Y:S05]  /*bb80*/  @!P1 NANOSLEEP.SYNCS 0x989680 ;  /* 0x009896800000995d */ /* 0x004fea0003900000 */
[----:B------:R-:W2:Y:S02]  /*bb90*/  @!P1 SYNCS.PHASECHK.TRANS64 P1, [R0+URZ+0x90], R5 ;  /* 0x00009005000095a7 */ /* 0x000ea400080210ff */
[----:B--2---:R-:W-:Y:S05]  /*bba0*/  @!P1 BRA `(.L_x_50) ;  /* 0xfffffffc00f09947 */ /* 0x004fea000383ffff */
[----:B------:R-:W-:Y:S05]  /*bbb0*/  BRA `(.L_x_198) ;  /* 0xffffff70002c7947 */ /* 0x000fea000383ffff */
.L_x_53:
[----:B------:R-:W-:-:S07]  /*bbc0*/  MOV R0, UR5 ;  /* 0x0000000500007c02 */ /* 0x000fce0008000f00 */
.L_x_199:
[----:B-1----:R1:W2:Y:S02]  /*bbd0*/  SYNCS.PHASECHK.TRANS64.TRYWAIT P0, [R0+URZ+0xa0], R3 ;  /* 0x0000a003000075a7 */ /* 0x0022a400080011ff */
[----:B--2---:R-:W-:Y:S05]  /*bbe0*/  @!P0 NANOSLEEP.SYNCS 0x989680 ;  /* 0x009896800000895d */ /* 0x004fea0003900000 */
[----:B------:R-:W2:Y:S02]  /*bbf0*/  @!P0 SYNCS.PHASECHK.TRANS64 P0, [R0+URZ+0xa0], R3 ;  /* 0x0000a003000085a7 */ /* 0x000ea400080010ff */
[----:B--2---:R-:W-:Y:S05]  /*bc00*/  @!P0 BRA `(.L_x_199) ;  /* 0xfffffffc00f08947 */ /* 0x004fea000383ffff */
[----:B------:R-:W-:Y:S05]  /*bc10*/  BRA `(.L_x_52) ;  /* 0xffffff7000807947 */ /* 0x000fea000383ffff */
.L_x_62:
[----:B-1----:R-:W-:-:S04]  /*bc20*/  MOV R4, UR6 ;  /* 0x0000000600047c02 */ /* 0x002fc80008000f00 */
[----:B------:R1:W2:Y:S03]  /*bc30*/  SYNCS.PHASECHK.TRANS64.TRYWAIT P0, [R4+URZ+0x8], R5 ;  /* 0x00000805040075a7 */ /* 0x0002a600080011ff */
[----:B--2---:R-:W-:Y:S05]  /*bc40*/  @!P0 NANOSLEEP.SYNCS 0x989680 ;  /* 0x009896800000895d */ /* 0x004fea0003900000 */
[----:B------:R-:W2:Y:S02]  /*bc50*/  @!P0 SYNCS.PHASECHK.TRANS64 P0, [R4+URZ+0x8], R5 ;  /* 0x00000805040085a7 */ /* 0x000ea400080010ff */
[----:B--2---:R-:W-:Y:S05]  /*bc60*/  @!P0 BRA `(.L_x_62) ;  /* 0xfffffffc00ec8947 */ /* 0x004fea000383ffff */
[----:B------:R-:W-:Y:S05]  /*bc70*/  BRA `(.L_x_61) ;  /* 0xffffff7400347947 */ /* 0x000fea000383ffff */
.L_x_64:
[----:B------:R-:W-:Y:S01]  /*bc80*/  BSSY B0, `(.L_x_200) ;  /* 0x0000006000007945 */ /* 0x000fe20003800000 */
[----:B------:R-:W-:-:S07]  /*bc90*/  MOV R15, 0xffffffff ;  /* 0xffffffff000f7802 */ /* 0x000fce0000000f00 */
[----:B-1---5:R-:W-:Y:S05]  /*bca0*/  WARPSYNC.COLLECTIVE R15, `(.L_x_201) ;  /* 0x000000000f0c7348 */ /* 0x022fea0003c00000 */
[----:B------:R-:W-:Y:S02]  /*bcb0*/  ELECT P6, UR79, PT ;  /* 0x00000000004f782f */ /* 0x000fe400038c0000 */
[----:B------:R-:W-:Y:S01]  /*bcc0*/  MOV R14, UR79 ;  /* 0x0000004f000e7c02 */ /* 0x000fe20008000f00 */
[----:B-1---5:R-:W-:Y:S10]  /*bcd0*/  ENDCOLLECTIVE ;  /* 0x000000000000791b */ /* 0x022ff40003800000 */
.L_x_201:
[----:B------:R-:W-:Y:S05]  /*bce0*/  BSYNC B0 ;  /* 0x0000000000007941 */ /* 0x000fea0003800000 */
.L_x_200:
[----:B------:R-:W-:Y:S05]  /*bcf0*/  BRA `(.L_x_202) ;  /* 0xffffff7400647947 */ /* 0x000fea000383ffff */
.L_x_66:
[----:B-1----:R-:W-:-:S04]  /*bd00*/  MOV R2, UR6 ;  /* 0x0000000600027c02 */ /* 0x002fc80008000f00 */
[----:B------:R1:W2:Y:S03]  /*bd10*/  SYNCS.PHASECHK.TRANS64.TRYWAIT P0, [R2+URZ+0x8], R3 ;  /* 0x00000803020075a7 */ /* 0x0002a600080011ff */
[----:B--2---:R-:W-:Y:S05]  /*bd20*/  @!P0 NANOSLEEP.SYNCS 0x989680 ;  /* 0x009896800000895d */ /* 0x004fea0003900000 */
[----:B------:R-:W2:Y:S02]  /*bd30*/  @!P0 SYNCS.PHASECHK.TRANS64 P0, [R2+URZ+0x8], R3 ;  /* 0x00000803020085a7 */ /* 0x000ea400080010ff */
[----:B--2---:R-:W-:Y:S05]  /*bd40*/  @!P0 BRA `(.L_x_66) ;  /* 0xfffffffc00ec8947 */ /* 0x004fea000383ffff */
[----:B------:R-:W-:Y:S05]  /*bd50*/  BRA `(.L_x_65) ;  /* 0xffffff7400687947 */ /* 0x000fea000383ffff */
.L_x_67:
[----:B-1----:R1:W2:Y:S02]  /*bd60*/  SYNCS.PHASECHK.TRANS64.TRYWAIT P0, [R0+URZ+0x90], R5 ;  /* 0x00009005000075a7 */ /* 0x0022a400080011ff */
[----:B--2---:R-:W-:Y:S05]  /*bd70*/  @!P0 NANOSLEEP.SYNCS 0x989680 ;  /* 0x009896800000895d */ /* 0x004fea0003900000 */
[----:B------:R-:W2:Y:S02]  /*bd80*/  @!P0 SYNCS.PHASECHK.TRANS64 P0, [R0+URZ+0x90], R5 ;  /* 0x00009005000085a7 */ /* 0x000ea400080010ff */
[----:B--2---:R-:W-:Y:S05]  /*bd90*/  @!P0 BRA `(.L_x_67) ;  /* 0xfffffffc00f08947 */ /* 0x004fea000383ffff */
[----:B------:R-:W-:Y:S05]  /*bda0*/  BRA `(.L_x_203) ;  /* 0xffffff7800747947 */ /* 0x000fea000383ffff */
.L_x_69:
[----:B------:R-:W-:-:S07]  /*bdb0*/  MOV R0, UR8 ;  /* 0x0000000800007c02 */ /* 0x000fce0008000f00 */
.L_x_204:
[----:B-1----:R1:W2:Y:S02]  /*bdc0*/  SYNCS.PHASECHK.TRANS64.TRYWAIT P0, [R0+URZ+0xd0], R5 ;  /* 0x0000d005000075a7 */ /* 0x0022a400080011ff */
[----:B--2---:R-:W-:Y:S05]  /*bdd0*/  @!P0 NANOSLEEP.SYNCS 0x989680 ;  /* 0x009896800000895d */ /* 0x004fea0003900000 */
[----:B------:R-:W2:Y:S02]  /*bde0*/  @!P0 SYNCS.PHASECHK.TRANS64 P0, [R0+URZ+0xd0], R5 ;  /* 0x0000d005000085a7 */ /* 0x000ea400080010ff */
[----:B--2---:R-:W-:Y:S05]  /*bdf0*/  @!P0 BRA `(.L_x_204) ;  /* 0xfffffffc00f08947 */ /* 0x004fea000383ffff */
[----:B------:R-:W-:Y:S05]  /*be00*/  BRA `(.L_x_205) ;  /* 0xffffff7800c07947 */ /* 0x000fea000383ffff */
.L_x_72:
[----:B------:R-:W-:Y:S07]  /*be10*/  MOV R0, UR14 ;  /* 0x0000000e00007c02 */ /* 0x000fee0008000f00 */
.L_x_206:
[----:B-1----:R1:W2:Y:S02]  /*be20*/  SYNCS.PHASECHK.TRANS64.TRYWAIT P0, [R0+URZ], R5 ;  /* 0x00000005000075a7 */ /* 0x0022a400080011ff */
[----:B--2---:R-:W-:Y:S05]  /*be30*/  @!P0 NANOSLEEP.SYNCS 0x989680 ;  /* 0x009896800000895d */ /* 0x004fea0003900000 */
[----:B------:R-:W2:Y:S02]  /*be40*/  @!P0 SYNCS.PHASECHK.TRANS64 P0, [R0+URZ], R5 ;  /* 0x00000005000085a7 */ /* 0x000ea400080010ff */
[----:B--2---:R-:W-:Y:S05]  /*be50*/  @!P0 BRA `(.L_x_206) ;  /* 0xfffffffc00f08947 */ /* 0x004fea000383ffff */
[----:B------:R-:W-:Y:S05]  /*be60*/  BRA `(.L_x_71) ;  /* 0xffffff7800d47947 */ /* 0x000fea000383ffff */
.L_x_76:
[----:B-1----:R-:W-:-:S07]  /*be70*/  MOV R0, UR8 ;  /* 0x0000000800007c02 */ /* 0x002fce0008000f00 */
.L_x_207:
[----:B-1----:R1:W2:Y:S02]  /*be80*/  SYNCS.PHASECHK.TRANS64.TRYWAIT P0, [R0+URZ], R3 ;  /* 0x00000003000075a7 */ /* 0x0022a400080011ff */
[----:B--2---:R-:W-:Y:S05]  /*be90*/  @!P0 NANOSLEEP.SYNCS 0x989680 ;  /* 0x009896800000895d */ /* 0x004fea0003900000 */
[----:B------:R-:W2:Y:S02]  /*bea0*/  @!P0 SYNCS.PHASECHK.TRANS64 P0, [R0+URZ], R3 ;  /* 0x00000003000085a7 */ /* 0x000ea400080010ff */
[----:B--2---:R-:W-:Y:S05]  /*beb0*/  @!P0 BRA `(.L_x_207) ;  /* 0xfffffffc00f08947 */ /* 0x004fea000383ffff */
[----:B------:R-:W-:Y:S05]  /*bec0*/  BRA `(.L_x_208) ;  /* 0xffffff8000187947 */ /* 0x000fea000383ffff */
.L_x_77:
[----:B------:R-:W-:-:S07]  /*bed0*/  MOV R0, UR8 ;  /* 0x0000000800007c02 */ /* 0x000fce0008000f00 */
.L_x_209:
[----:B-1----:R1:W2:Y:S02]  /*bee0*/  SYNCS.PHASECHK.TRANS64.TRYWAIT P0, [R0+URZ], R3 ;  /* 0x00000003000075a7 */ /* 0x0022a400080011ff */
[----:B--2---:R-:W-:Y:S05]  /*bef0*/  @!P0 NANOSLEEP.SYNCS 0x989680 ;  /* 0x009896800000895d */ /* 0x004fea0003900000 */
[----:B------:R-:W2:Y:S02]  /*bf00*/  @!P0 SYNCS.PHASECHK.TRANS64 P0, [R0+URZ], R3 ;  /* 0x00000003000085a7 */ /* 0x000ea400080010ff */
[----:B--2---:R-:W-:Y:S05]  /*bf10*/  @!P0 BRA `(.L_x_209) ;  /* 0xfffffffc00f08947 */ /* 0x004fea000383ffff */
[----:B------:R-:W-:Y:S05]  /*bf20*/  BRA `(.L_x_210) ;  /* 0xffffff8000247947 */ /* 0x000fea000383ffff */
.L_x_78:
[----:B------:R-:W-:-:S07]  /*bf30*/  MOV R0, UR8 ;  /* 0x0000000800007c02 */ /* 0x000fce0008000f00 */
.L_x_211:
[----:B-1----:R1:W2:Y:S02]  /*bf40*/  SYNCS.PHASECHK.TRANS64.TRYWAIT P0, [R0+URZ], R3 ;  /* 0x00000003000075a7 */ /* 0x0022a400080011ff */
[----:B--2---:R-:W-:Y:S05]  /*bf50*/  @!P0 NANOSLEEP.SYNCS 0x989680 ;  /* 0x009896800000895d */ /* 0x004fea0003900000 */
[----:B------:R-:W2:Y:S02]  /*bf60*/  @!P0 SYNCS.PHASECHK.TRANS64 P0, [R0+URZ], R3 ;  /* 0x00000003000085a7 */ /* 0x000ea400080010ff */
[----:B--2---:R-:W-:Y:S05]  /*bf70*/  @!P0 BRA `(.L_x_211) ;  /* 0xfffffffc00f08947 */ /* 0x004fea000383ffff */
[----:B------:R-:W-:Y:S05]  /*bf80*/  BRA `(.L_x_212) ;  /* 0xffffff8000307947 */ /* 0x000fea000383ffff */
.L_x_81:
[----:B------:R-:W-:-:S07]  /*bf90*/  MOV R0, UR7 ;  /* 0x0000000700007c02 */ /* 0x000fce0008000f00 */
.L_x_213:
[----:B-1----:R1:W2:Y:S02]  /*bfa0*/  SYNCS.PHASECHK.TRANS64.TRYWAIT P1, [R0+URZ+0x110], R3 ;  /* 0x00011003000075a7 */ /* 0x0022a400080211ff */
[----:B--2---:R-:W-:Y:S05]  /*bfb0*/  @!P1 NANOSLEEP.SYNCS 0x989680 ;  /* 0x009896800000995d */ /* 0x004fea0003900000 */
[----:B------:R-:W2:Y:S02]  /*bfc0*/  @!P1 SYNCS.PHASECHK.TRANS64 P1, [R0+URZ+0x110], R3 ;  /* 0x00011003000095a7 */ /* 0x000ea400080210ff */
[----:B--2---:R-:W-:Y:S05]  /*bfd0*/  @!P1 BRA `(.L_x_213) ;  /* 0xfffffffc00f09947 */ /* 0x004fea000383ffff */
[----:B------:R-:W-:Y:S05]  /*bfe0*/  BRA `(.L_x_214) ;  /* 0xffffff80007c7947 */ /* 0x000fea000383ffff */
.L_x_86:
[----:B--2---:R2:W4:Y:S02]  /*bff0*/  SYNCS.PHASECHK.TRANS64.TRYWAIT P0, [R0+URZ+0x90], R3 ;  /* 0x00009003000075a7 */ /* 0x00452400080011ff */
[----:B----4-:R-:W-:Y:S05]  /*c000*/  @!P0 NANOSLEEP.SYNCS 0x989680 ;  /* 0x009896800000895d */ /* 0x010fea0003900000 */
[----:B------:R-:W4:Y:S02]  /*c010*/  @!P0 SYNCS.PHASECHK.TRANS64 P0, [R0+URZ+0x90], R3 ;  /* 0x00009003000085a7 */ /* 0x000f2400080010ff */
[----:B----4-:R-:W-:Y:S05]  /*c020*/  @!P0 BRA `(.L_x_86) ;  /* 0xfffffffc00f08947 */ /* 0x010fea000383ffff */
[----:B------:R-:W-:Y:S05]  /*c030*/  BRA `(.L_x_215) ;  /* 0xffffff8400887947 */ /* 0x000fea000383ffff */
.L_x_89:
[----:B------:R-:W-:Y:S07]  /*c040*/  MOV R0, UR7 ;  /* 0x0000000700007c02 */ /* 0x000fee0008000f00 */
.L_x_216:
[----:B--2---:R2:W4:Y:S02]  /*c050*/  SYNCS.PHASECHK.TRANS64.TRYWAIT P0, [R0+URZ+0x88], R3 ;  /* 0x00008803000075a7 */ /* 0x00452400080011ff */
[----:B----4-:R-:W-:Y:S05]  /*c060*/  @!P0 NANOSLEEP.SYNCS 0x989680 ;  /* 0x009896800000895d */ /* 0x010fea0003900000 */
[----:B------:R-:W4:Y:S02]  /*c070*/  @!P0 SYNCS.PHASECHK.TRANS64 P0, [R0+URZ+0x88], R3 ;  /* 0x00008803000085a7 */ /* 0x000f2400080010ff */
[----:B----4-:R-:W-:Y:S05]  /*c080*/  @!P0 BRA `(.L_x_216) ;  /* 0xfffffffc00f08947 */ /* 0x010fea000383ffff */
[----:B------:R-:W-:Y:S05]  /*c090*/  BRA `(.L_x_88) ;  /* 0xffffff8800687947 */ /* 0x000fea000383ffff */
.L_x_92:
[----:B------:R-:W-:Y:S07]  /*c0a0*/  MOV R3, UR7 ;  /* 0x0000000700037c02 */ /* 0x000fee0008000f00 */
.L_x_217:
[----:B-1----:R1:W2:Y:S02]  /*c0b0*/  SYNCS.PHASECHK.TRANS64.TRYWAIT P0, [R3+URZ+0x60], R12 ;  /* 0x0000600c030075a7 */ /* 0x0022a400080011ff */
[----:B--2---:R-:W-:Y:S05]  /*c0c0*/  @!P0 NANOSLEEP.SYNCS 0x989680 ;  /* 0x009896800000895d */ /* 0x004fea0003900000 */
[----:B------:R-:W2:Y:S02]  /*c0d0*/  @!P0 SYNCS.PHASECHK.TRANS64 P0, [R3+URZ+0x60], R12 ;  /* 0x0000600c030085a7 */ /* 0x000ea400080010ff */
[----:B--2---:R-:W-:Y:S05]  /*c0e0*/  @!P0 BRA `(.L_x_217) ;  /* 0xfffffffc00f08947 */ /* 0x004fea000383ffff */
[----:B------:R-:W-:Y:S05]  /*c0f0*/  BRA `(.L_x_218) ;  /* 0xffffff8800e47947 */ /* 0x000fea000383ffff */
.L_x_93:
[----:B-1----:R-:W-:Y:S07]  /*c100*/  MOV R3, UR7 ;  /* 0x0000000700037c02 */ /* 0x002fee0008000f00 */
.L_x_219:
[----:B-1----:R1:W2:Y:S02]  /*c110*/  SYNCS.PHASECHK.TRANS64.TRYWAIT P0, [R3+URZ+0x68], R12 ;  /* 0x0000680c030075a7 */ /* 0x0022a400080011ff */
[----:B--2---:R-:W-:Y:S05]  /*c120*/  @!P0 NANOSLEEP.SYNCS 0x989680 ;  /* 0x009896800000895d */ /* 0x004fea0003900000 */
[----:B------:R-:W2:Y:S02]  /*c130*/  @!P0 SYNCS.PHASECHK.TRANS64 P0, [R3+URZ+0x68], R12 ;  /* 0x0000680c030085a7 */ /* 0x000ea400080010ff */
[----:B--2---:R-:W-:Y:S05]  /*c140*/  @!P0 BRA `(.L_x_219) ;  /* 0xfffffffc00f08947 */ /* 0x004fea000383ffff */
[----:B------:R-:W-:Y:S05]  /*c150*/  BRA `(.L_x_220) ;  /* 0xffffff8c00247947 */ /* 0x000fea000383ffff */
.L_x_94:
[----:B-1----:R-:W-:Y:S07]  /*c160*/  MOV R3, UR7 ;  /* 0x0000000700037c02 */ /* 0x002fee0008000f00 */
.L_x_221:
[----:B-1----:R1:W2:Y:S02]  /*c170*/  SYNCS.PHASECHK.TRANS64.TRYWAIT P0, [R3+URZ+0x70], R12 ;  /* 0x0000700c030075a7 */ /* 0x0022a400080011ff */
[----:B--2---:R-:W-:Y:S05]  /*c180*/  @!P0 NANOSLEEP.SYNCS 0x989680 ;  /* 0x009896800000895d */ /* 0x004fea0003900000 */
[----:B------:R-:W2:Y:S02]  /*c190*/  @!P0 SYNCS.PHASECHK.TRANS64 P0, [R3+URZ+0x70], R12 ;  /* 0x0000700c030085a7 */ /* 0x000ea400080010ff */
[----:B--2---:R-:W-:Y:S05]  /*c1a0*/  @!P0 BRA `(.L_x_221) ;  /* 0xfffffffc00f08947 */ /* 0x004fea000383ffff */
[----:B------:R-:W-:Y:S05]  /*c1b0*/  BRA `(.L_x_222) ;  /* 0xffffff8c00687947 */ /* 0x000fea000383ffff */
.L_x_95:
[----:B-1----:R-:W-:Y:S07]  /*c1c0*/  MOV R3, UR7 ;  /* 0x0000000700037c02 */ /* 0x002fee0008000f00 */
.L_x_223:
[----:B-1----:R1:W2:Y:S02]  /*c1d0*/  SYNCS.PHASECHK.TRANS64.TRYWAIT P0, [R3+URZ+0x78], R12 ;  /* 0x0000780c030075a7 */ /* 0x0022a400080011ff */
[----:B--2---:R-:W-:Y:S05]  /*c1e0*/  @!P0 NANOSLEEP.SYNCS 0x989680 ;  /* 0x009896800000895d */ /* 0x004fea0003900000 */
[----:B------:R-:W2:Y:S02]  /*c1f0*/  @!P0 SYNCS.PHASECHK.TRANS64 P0, [R3+URZ+0x78], R12 ;  /* 0x0000780c030085a7 */ /* 0x000ea400080010ff */
[----:B--2---:R-:W-:Y:S05]  /*c200*/  @!P0 BRA `(.L_x_223) ;  /* 0xfffffffc00f08947 */ /* 0x004fea000383ffff */
[----:B------:R-:W-:Y:S05]  /*c210*/  BRA `(.L_x_224) ;  /* 0xffffff8c00b07947 */ /* 0x000fea000383ffff */
.L_x_96:
[----:B-1----:R-:W-:Y:S07]  /*c220*/  MOV R3, UR7 ;  /* 0x0000000700037c02 */ /* 0x002fee0008000f00 */
.L_x_225:
[----:B-1----:R1:W2:Y:S02]  /*c230*/  SYNCS.PHASECHK.TRANS64.TRYWAIT P0, [R3+URZ+0x60], R20 ;  /* 0x00006014030075a7 */ /* 0x0022a400080011ff */
[----:B--2---:R-:W-:Y:S05]  /*c240*/  @!P0 NANOSLEEP.SYNCS 0x989680 ;  /* 0x009896800000895d */ /* 0x004fea0003900000 */
[----:B------:R-:W2:Y:S02]  /*c250*/  @!P0 SYNCS.PHASECHK.TRANS64 P0, [R3+URZ+0x60], R20 ;  /* 0x00006014030085a7 */ /* 0x000ea400080010ff */
[----:B--2---:R-:W-:Y:S05]  /*c260*/  @!P0 BRA `(.L_x_225) ;  /* 0xfffffffc00f08947 */ /* 0x004fea000383ffff */
[----:B------:R-:W-:Y:S05]  /*c270*/  BRA `(.L_x_226) ;  /* 0xffffff8c00fc7947 */ /* 0x000fea000383ffff */
.L_x_97:
[----:B-1----:R-:W-:Y:S07]  /*c280*/  MOV R3, UR7 ;  /* 0x0000000700037c02 */ /* 0x002fee0008000f00 */
.L_x_227:
[----:B-1----:R1:W2:Y:S02]  /*c290*/  SYNCS.PHASECHK.TRANS64.TRYWAIT P0, [R3+URZ+0x68], R20 ;  /* 0x00006814030075a7 */ /* 0x0022a400080011ff */
[----:B--2---:R-:W-:Y:S05]  /*c2a0*/  @!P0 NANOSLEEP.SYNCS 0x989680 ;  /* 0x009896800000895d */ /* 0x004fea0003900000 */
[----:B------:R-:W2:Y:S02]  /*c2b0*/  @!P0 SYNCS.PHASECHK.TRANS64 P0, [R3+URZ+0x68], R20 ;  /* 0x00006814030085a7 */ /* 0x000ea400080010ff */
[----:B--2---:R-:W-:Y:S05]  /*c2c0*/  @!P0 BRA `(.L_x_227) ;  /* 0xfffffffc00f08947 */ /* 0x004fea000383ffff */
[----:B------:R-:W-:Y:S05]  /*c2d0*/  BRA `(.L_x_228) ;  /* 0xffffff9000447947 */ /* 0x000fea000383ffff */
.L_x_98:
[----:B-1----:R-:W-:Y:S07]  /*c2e0*/  MOV R3, UR7 ;  /* 0x0000000700037c02 */ /* 0x002fee0008000f00 */
.L_x_229:
[----:B-1----:R1:W2:Y:S02]  /*c2f0*/  SYNCS.PHASECHK.TRANS64.TRYWAIT P0, [R3+URZ+0x70], R20 ;  /* 0x00007014030075a7 */ /* 0x0022a400080011ff */
[----:B--2---:R-:W-:Y:S05]  /*c300*/  @!P0 NANOSLEEP.SYNCS 0x989680 ;  /* 0x009896800000895d */ /* 0x004fea0003900000 */
[----:B------:R-:W2:Y:S02]  /*c310*/  @!P0 SYNCS.PHASECHK.TRANS64 P0, [R3+URZ+0x70], R20 ;  /* 0x00007014030085a7 */ /* 0x000ea400080010ff */
[----:B--2---:R-:W-:Y:S05]  /*c320*/  @!P0 BRA `(.L_x_229) ;  /* 0xfffffffc00f08947 */ /* 0x004fea000383ffff */
[----:B------:R-:W-:Y:S05]  /*c330*/  BRA `(.L_x_230) ;  /* 0xffffff90008c7947 */ /* 0x000fea000383ffff */
.L_x_99:
[----:B------:R-:W-:Y:S07]  /*c340*/  MOV R3, UR7 ;  /* 0x0000000700037c02 */ /* 0x000fee0008000f00 */
.L_x_231:
[----:B-1----:R1:W2:Y:S02]  /*c350*/  SYNCS.PHASECHK.TRANS64.TRYWAIT P0, [R3+URZ+0x78], R20 ;  /* 0x00007814030075a7 */ /* 0x0022a400080011ff */
[----:B--2---:R-:W-:Y:S05]  /*c360*/  @!P0 NANOSLEEP.SYNCS 0x989680 ;  /* 0x009896800000895d */ /* 0x004fea0003900000 */
[----:B------:R-:W2:Y:S02]  /*c370*/  @!P0 SYNCS.PHASECHK.TRANS64 P0, [R3+URZ+0x78], R20 ;  /* 0x00007814030085a7 */ /* 0x000ea400080010ff */
[----:B--2---:R-:W-:Y:S05]  /*c380*/  @!P0 BRA `(.L_x_231) ;  /* 0xfffffffc00f08947 */ /* 0x004fea000383ffff */
[----:B------:R-:W-:Y:S05]  /*c390*/  BRA `(.L_x_232) ;  /* 0xffffff9400147947 */ /* 0x000fea000383ffff */
.L_x_101:
[----:B------:R-:W-:-:S07]  /*c3a0*/  MOV R3, UR7 ;  /* 0x0000000700037c02 */ /* 0x000fce0008000f00 */
.L_x_233:
[----:B-1----:R1:W4:Y:S02]  /*c3b0*/  SYNCS.PHASECHK.TRANS64.TRYWAIT P0, [R3+URZ+0x60], R12 ;  /* 0x0000600c030075a7 */ /* 0x00232400080011ff */
[----:B----4-:R-:W-:Y:S05]  /*c3c0*/  @!P0 NANOSLEEP.SYNCS 0x989680 ;  /* 0x009896800000895d */ /* 0x010fea0003900000 */
[----:B------:R-:W4:Y:S02]  /*c3d0*/  @!P0 SYNCS.PHASECHK.TRANS64 P0, [R3+URZ+0x60], R12 ;  /* 0x0000600c030085a7 */ /* 0x000f2400080010ff */
[----:B----4-:R-:W-:Y:S05]  /*c3e0*/  @!P0 BRA `(.L_x_233) ;  /* 0xfffffffc00f08947 */ /* 0x010fea000383ffff */
[----:B------:R-:W-:Y:S05]  /*c3f0*/  BRA `(.L_x_234) ;  /* 0xffffff94007c7947 */ /* 0x000fea000383ffff */
.L_x_102:
[----:B-1----:R-:W-:-:S07]  /*c400*/  MOV R3, UR7 ;  /* 0x0000000700037c02 */ /* 0x002fce0008000f00 */
.L_x_235:
[----:B-1----:R1:W4:Y:S02]  /*c410*/  SYNCS.PHASECHK.TRANS64.TRYWAIT P0, [R3+URZ+0x68], R12 ;  /* 0x0000680c030075a7 */ /* 0x00232400080011ff */
[----:B----4-:R-:W-:Y:S05]  /*c420*/  @!P0 NANOSLEEP.SYNCS 0x989680 ;  /* 0x009896800000895d */ /* 0x010fea0003900000 */
[----:B------:R-:W4:Y:S02]  /*c430*/  @!P0 SYNCS.PHASECHK.TRANS64 P0, [R3+URZ+0x68], R12 ;  /* 0x0000680c030085a7 */ /* 0x000f2400080010ff */
[----:B----4-:R-:W-:Y:S05]  /*c440*/  @!P0 BRA `(.L_x_235) ;  /* 0xfffffffc00f08947 */ /* 0x010fea000383ffff */
[----:B------:R-:W-:Y:S05]  /*c450*/  BRA `(.L_x_236) ;  /* 0xffffff94006c7947 */ /* 0x000fea000383ffff */
.L_x_103:
[----:B-1----:R-:W-:-:S07]  /*c460*/  MOV R3, UR7 ;  /* 0x0000000700037c02 */ /* 0x002fce0008000f00 */
.L_x_237:
[----:B-1----:R1:W4:Y:S02]  /*c470*/  SYNCS.PHASECHK.TRANS64.TRYWAIT P0, [R3+URZ+0x70], R12 ;  /* 0x0000700c030075a7 */ /* 0x00232400080011ff */
[----:B----4-:R-:W-:Y:S05]  /*c480*/  @!P0 NANOSLEEP.SYNCS 0x989680 ;  /* 0x009896800000895d */ /* 0x010fea0003900000 */
[----:B------:R-:W4:Y:S02]  /*c490*/  @!P0 SYNCS.PHASECHK.TRANS64 P0, [R3+URZ+0x70], R12 ;  /* 0x0000700c030085a7 */ /* 0x000f2400080010ff */
[----:B----4-:R-:W-:Y:S05]  /*c4a0*/  @!P0 BRA `(.L_x_237) ;  /* 0xfffffffc00f08947 */ /* 0x010fea000383ffff */
[----:B------:R-:W-:Y:S05]  /*c4b0*/  BRA `(.L_x_238) ;  /* 0xffffff9400607947 */ /* 0x000fea000383ffff */
.L_x_105:
[----:B--2---:R2:W4:Y:S02]  /*c4c0*/  SYNCS.PHASECHK.TRANS64.TRYWAIT P0, [R0+URZ+0x90], R3 ;  /* 0x00009003000075a7 */ /* 0x00452400080011ff */
[----:B----4-:R-:W-:Y:S05]  /*c4d0*/  @!P0 NANOSLEEP.SYNCS 0x989680 ;  /* 0x009896800000895d */ /* 0x010fea0003900000 */
[----:B------:R-:W4:Y:S02]  /*c4e0*/  @!P0 SYNCS.PHASECHK.TRANS64 P0, [R0+URZ+0x90], R3 ;  /* 0x00009003000085a7 */ /* 0x000f2400080010ff */
[----:B----4-:R-:W-:Y:S05]  /*c4f0*/  @!P0 BRA `(.L_x_105) ;  /* 0xfffffffc00f08947 */ /* 0x010fea000383ffff */
[----:B------:R-:W-:Y:S05]  /*c500*/  BRA `(.L_x_239) ;  /* 0xffffff9800247947 */ /* 0x000fea000383ffff */
.L_x_116:
[----:B-1----:R-:W-:Y:S04]  /*c510*/  MOV R2, UR48 ;  /* 0x0000003000027c02 */ /* 0x002fe80008000f00 */
[----:B------:R1:W3:Y:S03]  /*c520*/  SYNCS.PHASECHK.TRANS64.TRYWAIT P1, [R2+URZ+0x40], R3 ;  /* 0x00004003020075a7 */ /* 0x0002e600080211ff */
[----:B---3--:R-:W-:Y:S05]  /*c530*/  @!P1 NANOSLEEP.SYNCS 0x989680 ;  /* 0x009896800000995d */ /* 0x008fea0003900000 */
[----:B------:R-:W3:Y:S02]  /*c540*/  @!P1 SYNCS.PHASECHK.TRANS64 P1, [R2+URZ+0x40], R3 ;  /* 0x00004003020095a7 */ /* 0x000ee400080210ff */
[----:B---3--:R-:W-:Y:S05]  /*c550*/  @!P1 BRA `(.L_x_116) ;  /* 0xfffffffc00ec9947 */ /* 0x008fea000383ffff */
[----:B------:R-:W-:Y:S05]  /*c560*/  BRA `(.L_x_115) ;  /* 0xffffffa4002c7947 */ /* 0x000fea000383ffff */
.L_x_118:
[----:B-1----:R1:W4:Y:S02]  /*c570*/  SYNCS.PHASECHK.TRANS64.TRYWAIT P0, [R87+URZ+0xb0], R0 ;  /* 0x0000b000570075a7 */ /* 0x00232400080011ff */
[----:B----4-:R-:W-:Y:S05]  /*c580*/  @!P0 NANOSLEEP.SYNCS 0x989680 ;  /* 0x009896800000895d */ /* 0x010fea0003900000 */
[----:B------:R-:W4:Y:S02]  /*c590*/  @!P0 SYNCS.PHASECHK.TRANS64 P0, [R87+URZ+0xb0], R0 ;  /* 0x0000b000570085a7 */ /* 0x000f2400080010ff */
[----:B----4-:R-:W-:Y:S05]  /*c5a0*/  @!P0 BRA `(.L_x_118) ;  /* 0xfffffffc00f08947 */ /* 0x010fea000383ffff */
[----:B------:R-:W-:Y:S05]  /*c5b0*/  BRA `(.L_x_117) ;  /* 0xffffffa400547947 */ /* 0x000fea000383ffff */
.L_x_127:
[----:B-1----:R1:W2:Y:S02]  /*c5c0*/  SYNCS.PHASECHK.TRANS64.TRYWAIT P0, [R3+URZ+0x40], R0 ;  /* 0x00004000030075a7 */ /* 0x0022a400080011ff */
[----:B--2---:R-:W-:Y:S05]  /*c5d0*/  @!P0 NANOSLEEP.SYNCS 0x989680 ;  /* 0x009896800000895d */ /* 0x004fea0003900000 */
[----:B------:R-:W2:Y:S02]  /*c5e0*/  @!P0 SYNCS.PHASECHK.TRANS64 P0, [R3+URZ+0x40], R0 ;  /* 0x00004000030085a7 */ /* 0x000ea400080010ff */
[----:B--2---:R-:W-:Y:S05]  /*c5f0*/  @!P0 BRA `(.L_x_127) ;  /* 0xfffffffc00f08947 */ /* 0x004fea000383ffff */
[----:B------:R-:W-:Y:S05]  /*c600*/  BRA `(.L_x_126) ;  /* 0xffffffac00707947 */ /* 0x000fea000383ffff */
.L_x_135:
[----:B-1----:R1:W2:Y:S02]  /*c610*/  SYNCS.PHASECHK.TRANS64.TRYWAIT P0, [R91+URZ+0x40], R6 ;  /* 0x000040065b0075a7 */ /* 0x0022a400080011ff */
[----:B--2---:R-:W-:Y:S05]  /*c620*/  @!P0 NANOSLEEP.SYNCS 0x989680 ;  /* 0x009896800000895d */ /* 0x004fea0003900000 */
[----:B------:R-:W2:Y:S02]  /*c630*/  @!P0 SYNCS.PHASECHK.TRANS64 P0, [R91+URZ+0x40], R6 ;  /* 0x000040065b0085a7 */ /* 0x000ea400080010ff */
[----:B--2---:R-:W-:Y:S05]  /*c640*/  @!P0 BRA `(.L_x_135) ;  /* 0xfffffffc00f08947 */ /* 0x004fea000383ffff */
[----:B------:R-:W-:Y:S05]  /*c650*/  BRA `(.L_x_134) ;  /* 0xffffffb400b07947 */ /* 0x000fea000383ffff */
.L_x_143:
[----:B-1----:R1:W2:Y:S02]  /*c660*/  SYNCS.PHASECHK.TRANS64.TRYWAIT P0, [R91+URZ+0x40], R6 ;  /* 0x000040065b0075a7 */ /* 0x0022a400080011ff */
[----:B--2---:R-:W-:Y:S05]  /*c670*/  @!P0 NANOSLEEP.SYNCS 0x989680 ;  /* 0x009896800000895d */ /* 0x004fea0003900000 */
[----:B------:R-:W2:Y:S02]  /*c680*/  @!P0 SYNCS.PHASECHK.TRANS64 P0, [R91+URZ+0x40], R6 ;  /* 0x000040065b0085a7 */ /* 0x000ea400080010ff */
[----:B--2---:R-:W-:Y:S05]  /*c690*/  @!P0 BRA `(.L_x_143) ;  /* 0xfffffffc00f08947 */ /* 0x004fea000383ffff */
[----:B------:R-:W-:Y:S05]  /*c6a0*/  BRA `(.L_x_142) ;  /* 0xffffffbc00f47947 */ /* 0x000fea000383ffff */
.L_x_151:
[----:B-1----:R1:W2:Y:S02]  /*c6b0*/  SYNCS.PHASECHK.TRANS64.TRYWAIT P0, [R92+URZ+0x40], R5 ;  /* 0x000040055c0075a7 */ /* 0x0022a400080011ff */
[----:B--2---:R-:W-:Y:S05]  /*c6c0*/  @!P0 NANOSLEEP.SYNCS 0x989680 ;  /* 0x009896800000895d */ /* 0x004fea0003900000 */
[----:B------:R-:W2:Y:S02]  /*c6d0*/  @!P0 SYNCS.PHASECHK.TRANS64 P0, [R92+URZ+0x40], R5 ;  /* 0x000040055c0085a7 */ /* 0x000ea400080010ff */
[----:B--2---:R-:W-:Y:S05]  /*c6e0*/  @!P0 BRA `(.L_x_151) ;  /* 0xfffffffc00f08947 */ /* 0x004fea000383ffff */
[----:B------:R-:W-:Y:S05]  /*c6f0*/  BRA `(.L_x_150) ;  /* 0xffffffc800447947 */ /* 0x000fea000383ffff */
.L_x_159:
[----:B-1----:R1:W2:Y:S02]  /*c700*/  SYNCS.PHASECHK.TRANS64.TRYWAIT P0, [R92+URZ+0x40], R5 ;  /* 0x000040055c0075a7 */ /* 0x0022a400080011ff */
[----:B--2---:R-:W-:Y:S05]  /*c710*/  @!P0 NANOSLEEP.SYNCS 0x989680 ;  /* 0x009896800000895d */ /* 0x004fea0003900000 */
[----:B------:R-:W2:Y:S02]  /*c720*/  @!P0 SYNCS.PHASECHK.TRANS64 P0, [R92+URZ+0x40], R5 ;  /* 0x000040055c0085a7 */ /* 0x000ea400080010ff */
[----:B--2---:R-:W-:Y:S05]  /*c730*/  @!P0 BRA `(.L_x_159) ;  /* 0xfffffffc00f08947 */ /* 0x004fea000383ffff */
[----:B------:R-:W-:Y:S05]  /*c740*/  BRA `(.L_x_158) ;  /* 0xffffffd000a47947 */ /* 0x000fea000383ffff */
.L_x_167:
[----:B-1----:R1:W2:Y:S02]  /*c750*/  SYNCS.PHASECHK.TRANS64.TRYWAIT P0, [R92+URZ+0x40], R5 ;  /* 0x000040055c0075a7 */ /* 0x0022a400080011ff */
[----:B--2---:R-:W-:Y:S05]  /*c760*/  @!P0 NANOSLEEP.SYNCS 0x989680 ;  /* 0x009896800000895d */ /* 0x004fea0003900000 */
[----:B------:R-:W2:Y:S02]  /*c770*/  @!P0 SYNCS.PHASECHK.TRANS64 P0, [R92+URZ+0x40], R5 ;  /* 0x000040055c0085a7 */ /* 0x000ea400080010ff */
[----:B--2---:R-:W-:Y:S05]  /*c780*/  @!P0 BRA `(.L_x_167) ;  /* 0xfffffffc00f08947 */ /* 0x004fea000383ffff */
[----:B------:R-:W-:Y:S05]  /*c790*/  BRA `(.L_x_166) ;  /* 0xffffffd800f87947 */ /* 0x000fea000383ffff */
.L_x_175:
[----:B-1----:R1:W2:Y:S02]  /*c7a0*/  SYNCS.PHASECHK.TRANS64.TRYWAIT P0, [R92+URZ+0x40], R5 ;  /* 0x000040055c0075a7 */ /* 0x0022a400080011ff */
[----:B--2---:R-:W-:Y:S05]  /*c7b0*/  @!P0 NANOSLEEP.SYNCS 0x989680 ;  /* 0x009896800000895d */ /* 0x004fea0003900000 */
[----:B------:R-:W2:Y:S02]  /*c7c0*/  @!P0 SYNCS.PHASECHK.TRANS64 P0, [R92+URZ+0x40], R5 ;  /* 0x000040055c0085a7 */ /* 0x000ea400080010ff */
[----:B--2---:R-:W-:Y:S05]  /*c7d0*/  @!P0 BRA `(.L_x_175) ;  /* 0xfffffffc00f08947 */ /* 0x004fea000383ffff */
[----:B------:R-:W-:Y:S05]  /*c7e0*/  BRA `(.L_x_174) ;  /* 0xffffffe4004c7947 */ /* 0x000fea000383ffff */
        .weak           $__internal_0_$__cuda_sm10x_tcgen05_guardrail_trap_col_being_dealloced_not_returned_by_alloc
        .type           $__internal_0_$__cuda_sm10x_tcgen05_guardrail_trap_col_being_dealloced_not_returned_by_alloc,@function
        .size           $__internal_0_$__cuda_sm10x_tcgen05_guardrail_trap_col_being_dealloced_not_returned_by_alloc,($__internal_1_$__cuda_sm10x_tcgen05_guardrail_trap_phase_invalid_during_alloc - $__internal_0_$__cuda_sm10x_tcgen05_guardrail_trap_col_being_dealloced_not_returned_by_alloc)
$__internal_0_$__cuda_sm10x_tcgen05_guardrail_trap_col_being_dealloced_not_returned_by_alloc:
[----:B------:R-:W-:Y:S05]  /*c7f0*/  BPT.TRAP 0x1 ;  /* 0x000000040000795c */ /* 0x000fea0000300000 */
[----:B------:R-:W-:-:S04]  /*c800*/  HFMA2 R3, -RZ, RZ, 0, 0 ;  /* 0x00000000ff037431 */ /* 0x000fc800000001ff */
[----:B------:R-:W-:Y:S05]  /*c810*/  RET.REL.NODEC R2 `(_ZN7cutlass13device_kernelINS_4gemm6kernel13GemmUniversalIN4cute5tupleIJiiiiEEENS1_10collective13CollectiveMmaINS1_35MainloopSm100TmaUmmaWarpSpecializedILi4ELi2ELi4ENS5_IJNS4_1CILi2EEENSA_ILi1EEESC_EEEEENS5_IJNSA_ILi256EEENSA_ILi128EEENSA_ILi64EEEEEENS_10tfloat32_tENS5_IJlSC_lEEESJ_SK_NS4_8TiledMMAINS4_8MMA_AtomIJNS4_23SM100_MMA_TF32_2x1SM_SSISJ_SJ_fLi256ELi128ELNS4_4UMMA5MajorE0ELSP_0ELNSO_7ScaleInE0ELSQ_0EEEEEENS4_6LayoutINS5_IJSC_SC_SC_EEENS5_IJNSA_ILi0EEESV_SV_EEEEENS5_IJNS4_10UnderscoreESY_SY_EEEEENS4_18SM100_TMA_2SM_LOADENS4_14ComposedLayoutINS4_7SwizzleILi3ELi4ELi3EEENS4_18smem_ptr_flag_bitsILi32EEENST_INS5_IJNSA_ILi8EEENSA_ILi32EEEEEENS5_IJS18_SC_EEEEEEEvNS4_8identityES11_S1C_vS1D_EENS_8epilogue10collective18CollectiveEpilogueINS1F_23Sm100TmaWarpSpecializedILi4ELi2ELi16ELb1ELb0EEEJNS5_IJSG_SG_SH_EEENS5_IJNST_ISG_SC_EENST_INSA_ILi16EEESC_EEEEESJ_SK_SJ_SK_NS1F_6fusion15FusionCallbacksIS1J_NS1P_17LinearCombinationISJ_fSJ_fLNS_15FloatRoundStyleE2EEES1K_S1O_JEEENS4_5SM1004TMEM4LOAD26SM100_TMEM_LOAD_32dp32b16xENS4_13SM90_TMA_LOADENS12_INS13_ILi2ELi4ELi3EEES16_NST_INS5_IJS17_S1M_EEENS5_IJS1M_SC_EEEEEEENS4_39AutoVectorizingCopyWithAssumedAlignmentILi128EEENS4_14SM90_TMA_STOREES24_S26_S26_EEEvvEEEEvNT_6ParamsE) ;  /* 0xffffff3402f87950 */ /* 0x000fea0003c3ffff */
        .weak           $__internal_1_$__cuda_sm10x_tcgen05_guardrail_trap_phase_invalid_during_alloc
        .type           $__internal_1_$__cuda_sm10x_tcgen05_guardrail_trap_phase_invalid_during_alloc,@function
        .size           $__internal_1_$__cuda_sm10x_tcgen05_guardrail_trap_phase_invalid_during_alloc,($__internal_2_$__cuda_sm10x_tcgen05_guardrail_trap_unallocated_columns_being_dealloced - $__internal_1_$__cuda_sm10x_tcgen05_guardrail_trap_phase_invalid_during_alloc)
$__internal_1_$__cuda_sm10x_tcgen05_guardrail_trap_phase_invalid_during_alloc:
[----:B------:R-:W-:Y:S05]  /*c820*/  BPT.TRAP 0x1 ;  /* 0x000000040000795c */ /* 0x000fea0000300000 */
[----:B------:R-:W-:-:S04]  /*c830*/  MOV R3, 0x0 ;  /* 0x0000000000037802 */ /* 0x000fc80000000f00 */
[----:B------:R-:W-:Y:S05]  /*c840*/  RET.REL.NODEC R2 `(_ZN7cutlass13device_kernelINS_4gemm6kernel13GemmUniversalIN4cute5tupleIJiiiiEEENS1_10collective13CollectiveMmaINS1_35MainloopSm100TmaUmmaWarpSpecializedILi4ELi2ELi4ENS5_IJNS4_1CILi2EEENSA_ILi1EEESC_EEEEENS5_IJNSA_ILi256EEENSA_ILi128EEENSA_ILi64EEEEEENS_10tfloat32_tENS5_IJlSC_lEEESJ_SK_NS4_8TiledMMAINS4_8MMA_AtomIJNS4_23SM100_MMA_TF32_2x1SM_SSISJ_SJ_fLi256ELi128ELNS4_4UMMA5MajorE0ELSP_0ELNSO_7ScaleInE0ELSQ_0EEEEEENS4_6LayoutINS5_IJSC_SC_SC_EEENS5_IJNSA_ILi0EEESV_SV_EEEEENS5_IJNS4_10UnderscoreESY_SY_EEEEENS4_18SM100_TMA_2SM_LOADENS4_14ComposedLayoutINS4_7SwizzleILi3ELi4ELi3EEENS4_18smem_ptr_flag_bitsILi32EEENST_INS5_IJNSA_ILi8EEENSA_ILi32EEEEEENS5_IJS18_SC_EEEEEEEvNS4_8identityES11_S1C_vS1D_EENS_8epilogue10collective18CollectiveEpilogueINS1F_23Sm100TmaWarpSpecializedILi4ELi2ELi16ELb1ELb0EEEJNS5_IJSG_SG_SH_EEENS5_IJNST_ISG_SC_EENST_INSA_ILi16EEESC_EEEEESJ_SK_SJ_SK_NS1F_6fusion15FusionCallbacksIS1J_NS1P_17LinearCombinationISJ_fSJ_fLNS_15FloatRoundStyleE2EEES1K_S1O_JEEENS4_5SM1004TMEM4LOAD26SM100_TMEM_LOAD_32dp32b16xENS4_13SM90_TMA_LOADENS12_INS13_ILi2ELi4ELi3EEES16_NST_INS5_IJS17_S1M_EEENS5_IJS1M_SC_EEEEEEENS4_39AutoVectorizingCopyWithAssumedAlignmentILi128EEENS4_14SM90_TMA_STOREES24_S26_S26_EEEvvEEEEvNT_6ParamsE) ;  /* 0xffffff3402ec7950 */ /* 0x000fea0003c3ffff */
        .weak           $__internal_2_$__cuda_sm10x_tcgen05_guardrail_trap_unallocated_columns_being_dealloced
        .type           $__internal_2_$__cuda_sm10x_tcgen05_guardrail_trap_unallocated_columns_being_dealloced,@function
        .size           $__internal_2_$__cuda_sm10x_tcgen05_guardrail_trap_unallocated_columns_being_dealloced,(.L_x_241 - $__internal_2_$__cuda_sm10x_tcgen05_guardrail_trap_unallocated_columns_being_dealloced)
$__internal_2_$__cuda_sm10x_tcgen05_guardrail_trap_unallocated_columns_being_dealloced:
[----:B------:R-:W-:Y:S05]  /*c850*/  BPT.TRAP 0x1 ;  /* 0x000000040000795c */ /* 0x000fea0000300000 */
[----:B------:R-:W-:-:S04]  /*c860*/  HFMA2 R3, -RZ, RZ, 0, 0 ;  /* 0x00000000ff037431 */ /* 0x000fc800000001ff */
[----:B------:R-:W-:Y:S05]  /*c870*/  RET.REL.NODEC R2 `(_ZN7cutlass13device_kernelINS_4gemm6kernel13GemmUniversalIN4cute5tupleIJiiiiEEENS1_10collective13CollectiveMmaINS1_35MainloopSm100TmaUmmaWarpSpecializedILi4ELi2ELi4ENS5_IJNS4_1CILi2EEENSA_ILi1EEESC_EEEEENS5_IJNSA_ILi256EEENSA_ILi128EEENSA_ILi64EEEEEENS_10tfloat32_tENS5_IJlSC_lEEESJ_SK_NS4_8TiledMMAINS4_8MMA_AtomIJNS4_23SM100_MMA_TF32_2x1SM_SSISJ_SJ_fLi256ELi128ELNS4_4UMMA5MajorE0ELSP_0ELNSO_7ScaleInE0ELSQ_0EEEEEENS4_6LayoutINS5_IJSC_SC_SC_EEENS5_IJNSA_ILi0EEESV_SV_EEEEENS5_IJNS4_10UnderscoreESY_SY_EEEEENS4_18SM100_TMA_2SM_LOADENS4_14ComposedLayoutINS4_7SwizzleILi3ELi4ELi3EEENS4_18smem_ptr_flag_bitsILi32EEENST_INS5_IJNSA_ILi8EEENSA_ILi32EEEEEENS5_IJS18_SC_EEEEEEEvNS4_8identityES11_S1C_vS1D_EENS_8epilogue10collective18CollectiveEpilogueINS1F_23Sm100TmaWarpSpecializedILi4ELi2ELi16ELb1ELb0EEEJNS5_IJSG_SG_SH_EEENS5_IJNST_ISG_SC_EENST_INSA_ILi16EEESC_EEEEESJ_SK_SJ_SK_NS1F_6fusion15FusionCallbacksIS1J_NS1P_17LinearCombinationISJ_fSJ_fLNS_15FloatRoundStyleE2EEES1K_S1O_JEEENS4_5SM1004TMEM4LOAD26SM100_TMEM_LOAD_32dp32b16xENS4_13SM90_TMA_LOADENS12_INS13_ILi2ELi4ELi3EEES16_NST_INS5_IJS17_S1M_EEENS5_IJS1M_SC_EEEEEEENS4_39AutoVectorizingCopyWithAssumedAlignmentILi128EEENS4_14SM90_TMA_STOREES24_S26_S26_EEEvvEEEEvNT_6ParamsE) ;  /* 0xffffff3402e07950 */ /* 0x000fea0003c3ffff */
.L_x_240:
[----:B------:R-:W-:-:S00]  /*c880*/  BRA `(.L_x_240) ;  /* 0xfffffffc00fc7947 */ /* 0x000fc0000383ffff */
[----:B------:R-:W-:-:S00]  /*c890*/  NOP ;  /* 0x0000000000007918 */ /* 0x000fc00000000000 */
        /* <DEDUP_REMOVED lines=14> */
.L_x_241:


//--------------------- .nv.global.init           --------------------------
	.section	.nv.global.init,"aw",@progbits
.nv.global.init:
	.type		$str$27,@object
	.size		$str$27,($str$28 - $str$27)
$str$27:
        /*0000*/ 	.byte	0x28, 0x61, 0x64, 0x64, 0x72, 0x65, 0x73, 0x73, 0x20, 0x26, 0x20, 0x6d, 0x61, 0x73, 0x6b, 0x29
        /*0010*/ 	.byte	0x20, 0x3d, 0x3d, 0x20, 0x30, 0x00
	.type		$str$28,@object
	.size		$str$28,($str$26 - $str$28)
$str$28:
        /*0016*/ 	.byte	0x2f, 0x74, 0x6d, 0x70, 0x2f, 0x63, 0x75, 0x74, 0x6c, 0x61, 0x73, 0x73, 0x5f, 0x73, 0x77, 0x65
        /*0026*/ 	.byte	0x65, 0x70, 0x5f, 0x73, 0x72, 0x63, 0x2f, 0x69, 0x6e, 0x63, 0x6c, 0x75, 0x64, 0x65, 0x2f, 0x63
        /*0036*/ 	.byte	0x75, 0x74, 0x65, 0x2f, 0x70, 0x6f, 0x69, 0x6e, 0x74, 0x65, 0x72, 0x5f, 0x66, 0x6c, 0x61, 0x67
        /*0046*/ 	.byte	0x67, 0x65, 0x64, 0x2e, 0x68, 0x70, 0x70, 0x00
	.type		$str$26,@object
	.size		$str$26,($str$25 - $str$26)
$str$26:
        /*004e*/ 	.byte	0x2f, 0x74, 0x6d, 0x70, 0x2f, 0x63, 0x75, 0x74, 0x6c, 0x61, 0x73, 0x73, 0x5f, 0x73, 0x77, 0x65
        /*005e*/ 	.byte	0x65, 0x70, 0x5f, 0x73, 0x72, 0x63, 0x2f, 0x69, 0x6e, 0x63, 0x6c, 0x75, 0x64, 0x65, 0x2f, 0x63
        /*006e*/ 	.byte	0x75, 0x74, 0x65, 0x2f, 0x61, 0x74, 0x6f, 0x6d, 0x2f, 0x63, 0x6f, 0x70, 0x79, 0x5f, 0x74, 0x72
        /*007e*/ 	.byte	0x61, 0x69, 0x74, 0x73, 0x5f, 0x73, 0x6d, 0x31, 0x30, 0x30, 0x2e, 0x68, 0x70, 0x70, 0x00
	.type		$str$25,@object
	.size		$str$25,(__unnamed_1 - $str$25)
$str$25:
        /*008d*/ 	.byte	0x28, 0x28, 0x75, 0x69, 0x6e, 0x74, 0x33, 0x32, 0x5f, 0x74, 0x28, 0x74, 0x68, 0x72, 0x65, 0x61
        /*009d*/ 	.byte	0x64, 0x49, 0x64, 0x78, 0x2e, 0x78, 0x29, 0x20, 0x2f, 0x20, 0x33, 0x32, 0x29, 0x20, 0x25, 0x20
        /*00ad*/ 	.byte	0x34, 0x29, 0x20, 0x3d, 0x3d, 0x20, 0x28, 0x28, 0x28, 0x74, 0x6d, 0x65, 0x6d, 0x5f, 0x61, 0x64
        /*00bd*/ 	.byte	0x64, 0x72, 0x20, 0x3e, 0x3e, 0x20, 0x31, 0x36, 0x29, 0x20, 0x2f, 0x20, 0x33, 0x32, 0x29, 0x20
        /*00cd*/ 	.byte	0x25, 0x20, 0x34, 0x29, 0x00
	.type		__unnamed_1,@object
	.size		__unnamed_1,(__unnamed_2 - __unnamed_1)
__unnamed_1:
        /*00d2*/ 	.byte	0x61, 0x75, 0x74, 0x6f, 0x20, 0x63, 0x75, 0x74, 0x65, 0x3a, 0x3a, 0x61, 0x73, 0x5f, 0x70, 0x6f
        /* <DEDUP_REMOVED lines=24> */
        /*0262*/ 	.byte	0x32, 0x30, 0x34, 0x38, 0x3e, 0x3e, 0x3e, 0x3e, 0x5d, 0x00
	.type		__unnamed_2,@object
	.size		__unnamed_2,(.L_2 - __unnamed_2)
__unnamed_2:
        /* <DEDUP_REMOVED lines=42> */
        /*050c*/ 	.byte	0x3e, 0x5d, 0x00
.L_2:


//--------------------- .nv.shared._ZN7cutlass13device_kernelINS_4gemm6kernel13GemmUniversalIN4cute5tupleIJiiiiEEENS1_10collective13CollectiveMmaINS1_35MainloopSm100TmaUmmaWarpSpecializedILi4ELi2ELi4ENS5_IJNS4_1CILi2EEENSA_ILi1EEESC_EEEEENS5_IJNSA_ILi256EEENSA_ILi128EEENSA_ILi64EEEEEENS_10tfloat32_tENS5_IJlSC_lEEESJ_SK_NS4_8TiledMMAINS4_8MMA_AtomIJNS4_23SM100_MMA_TF32_2x1SM_SSISJ_SJ_fLi256ELi128ELNS4_4UMMA5MajorE0ELSP_0ELNSO_7ScaleInE0ELSQ_0EEEEEENS4_6LayoutINS5_IJSC_SC_SC_EEENS5_IJNSA_ILi0EEESV_SV_EEEEENS5_IJNS4_10UnderscoreESY_SY_EEEEENS4_18SM100_TMA_2SM_LOADENS4_14ComposedLayoutINS4_7SwizzleILi3ELi4ELi3EEENS4_18smem_ptr_flag_bitsILi32EEENST_INS5_IJNSA_ILi8EEENSA_ILi32EEEEEENS5_IJS18_SC_EEEEEEEvNS4_8identityES11_S1C_vS1D_EENS_8epilogue10collective18CollectiveEpilogueINS1F_23Sm100TmaWarpSpecializedILi4ELi2ELi16ELb1ELb0EEEJNS5_IJSG_SG_SH_EEENS5_IJNST_ISG_SC_EENST_INSA_ILi16EEESC_EEEEESJ_SK_SJ_SK_NS1F_6fusion15FusionCallbacksIS1J_NS1P_17LinearCombinationISJ_fSJ_fLNS_15FloatRoundStyleE2EEES1K_S1O_JEEENS4_5SM1004TMEM4LOAD26SM100_TMEM_LOAD_32dp32b16xENS4_13SM90_TMA_LOADENS12_INS13_ILi2ELi4ELi3EEES16_NST_INS5_IJS17_S1M_EEENS5_IJS1M_SC_EEEEEEENS4_39AutoVectorizingCopyWithAssumedAlignmentILi128EEENS4_14SM90_TMA_STOREES24_S26_S26_EEEvvEEEEvNT_6ParamsE --------------------------
	.section	.nv.shared._ZN7cutlass13device_kernelINS_4gemm6kernel13GemmUniversalIN4cute5tupleIJiiiiEEENS1_10collective13CollectiveMmaINS1_35MainloopSm100TmaUmmaWarpSpecializedILi4ELi2ELi4ENS5_IJNS4_1CILi2EEENSA_ILi1EEESC_EEEEENS5_IJNSA_ILi256EEENSA_ILi128EEENSA_ILi64EEEEEENS_10tfloat32_tENS5_IJlSC_lEEESJ_SK_NS4_8TiledMMAINS4_8MMA_AtomIJNS4_23SM100_MMA_TF32_2x1SM_SSISJ_SJ_fLi256ELi128ELNS4_4UMMA5MajorE0ELSP_0ELNSO_7ScaleInE0ELSQ_0EEEEEENS4_6LayoutINS5_IJSC_SC_SC_EEENS5_IJNSA_ILi0EEESV_SV_EEEEENS5_IJNS4_10UnderscoreESY_SY_EEEEENS4_18SM100_TMA_2SM_LOADENS4_14ComposedLayoutINS4_7SwizzleILi3ELi4ELi3EEENS4_18smem_ptr_flag_bitsILi32EEENST_INS5_IJNSA_ILi8EEENSA_ILi32EEEEEENS5_IJS18_SC_EEEEEEEvNS4_8identityES11_S1C_vS1D_EENS_8epilogue10collective18CollectiveEpilogueINS1F_23Sm100TmaWarpSpecializedILi4ELi2ELi16ELb1ELb0EEEJNS5_IJSG_SG_SH_EEENS5_IJNST_ISG_SC_EENST_INSA_ILi16EEESC_EEEEESJ_SK_SJ_SK_NS1F_6fusion15FusionCallbacksIS1J_NS1P_17LinearCombinationISJ_fSJ_fLNS_15FloatRoundStyleE2EEES1K_S1O_JEEENS4_5SM1004TMEM4LOAD26SM100_TMEM_LOAD_32dp32b16xENS4_13SM90_TMA_LOADENS12_INS13_ILi2ELi4ELi3EEES16_NST_INS5_IJS17_S1M_EEENS5_IJS1M_SC_EEEEEEENS4_39AutoVectorizingCopyWithAssumedAlignmentILi128EEENS4_14SM90_TMA_STOREES24_S26_S26_EEEvvEEEEvNT_6ParamsE,"aw",@nobits
	.sectionflags	@""
	.align	16
	.zero		1024


//--------------------- .nv.shared.reserved.0     --------------------------
	.section	.nv.shared.reserved.0,"aw",@nobits
	.weak		__nv_reservedSMEM_offset_0_alias
	.size		__nv_reservedSMEM_offset_0_alias, 0, 64
	.other		__nv_reservedSMEM_offset_0_alias,@"STO_CUDA_RESERVED_SHARED STV_DEFAULT"
__nv_reservedSMEM_offset_0_alias:
	.zero		0
.nv.shared.reserved.0:
	.zero		64
	.weak		__nv_reservedSMEM_tcgen05_partition
	.type		__nv_reservedSMEM_tcgen05_partition,@object
	.size		__nv_reservedSMEM_tcgen05_partition,(.L_0 - __nv_reservedSMEM_tcgen05_partition)
__nv_reservedSMEM_tcgen05_partition:
	.zero		32
.L_0:


//--------------------- .nv.global                --------------------------
	.section	.nv.global,"aw",@nobits
.nv.global:
	.type		_ZN40_INTERNAL_57e47dd1_4_k_cu_4fe1f1de_100684cute1_E,@object
	.size		_ZN40_INTERNAL_57e47dd1_4_k_cu_4fe1f1de_100684cute1_E,(_ZN40_INTERNAL_57e47dd1_4_k_cu_4fe1f1de_100684cuda3std3__45__cpo6cbeginE - _ZN40_INTERNAL_57e47dd1_4_k_cu_4fe1f1de_100684cute1_E)
_ZN40_INTERNAL_57e47dd1_4_k_cu_4fe1f1de_100684cute1_E:
	.zero		1
	.type		_ZN40_INTERNAL_57e47dd1_4_k_cu_4fe1f1de_100684cuda3std3__45__cpo6cbeginE,@object
	.size		_ZN40_INTERNAL_57e47dd1_4_k_cu_4fe1f1de_100684cuda3std3__45__cpo6cbeginE,(_ZN40_INTERNAL_57e47dd1_4_k_cu_4fe1f1de_100684cuda3std3__48in_placeE - _ZN40_INTERNAL_57e47dd1_4_k_cu_4fe1f1de_100684cuda3std3__45__cpo6cbeginE)
_ZN40_INTERNAL_57e47dd1_4_k_cu_4fe1f1de_100684cuda3std3__45__cpo6cbeginE:
	.zero		1
	.type		_ZN40_INTERNAL_57e47dd1_4_k_cu_4fe1f1de_100684cuda3std3__48in_placeE,@object
	.size		_ZN40_INTERNAL_57e47dd1_4_k_cu_4fe1f1de_100684cuda3std3__48in_placeE,(_ZN40_INTERNAL_57e47dd1_4_k_cu_4fe1f1de_100684cuda3std6ranges3__45__cpo9iter_moveE - _ZN40_INTERNAL_57e47dd1_4_k_cu_4fe1f1de_100684cuda3std3__48in_placeE)
_ZN40_INTERNAL_57e47dd1_4_k_cu_4fe1f1de_100684cuda3std3__48in_placeE:
	.zero		1
	.type		_ZN40_INTERNAL_57e47dd1_4_k_cu_4fe1f1de_100684cuda3std6ranges3__45__cpo9iter_moveE,@object
	.size		_ZN40_INTERNAL_57e47dd1_4_k_cu_4fe1f1de_100684cuda3std6ranges3__45__cpo9iter_moveE,(_ZN40_INTERNAL_57e47dd1_4_k_cu_4fe1f1de_100684cuda3std3__45__cpo5beginE - _ZN40_INTERNAL_57e47dd1_4_k_cu_4fe1f1de_100684cuda3std6ranges3__45__cpo9iter_moveE)
_ZN40_INTERNAL_57e47dd1_4_k_cu_4fe1f1de_100684cuda3std6ranges3__45__cpo9iter_moveE:
	.zero		1
	.type		_ZN40_INTERNAL_57e47dd1_4_k_cu_4fe1f1de_100684cuda3std3__45__cpo5beginE,@object
	.size		_ZN40_INTERNAL_57e47dd1_4_k_cu_4fe1f1de_100684cuda3std3__45__cpo5beginE,(_ZN40_INTERNAL_57e47dd1_4_k_cu_4fe1f1de_100684cuda3std3__442_GLOBAL__N__57e47dd1_4_k_cu_4fe1f1de_100686ignoreE - _ZN40_INTERNAL_57e47dd1_4_k_cu_4fe1f1de_100684cuda3std3__45__cpo5beginE)
_ZN40_INTERNAL_57e47dd1_4_k_cu_4fe1f1de_100684cuda3std3__45__cpo5beginE:
	.zero		1
	.type		_ZN40_INTERNAL_57e47dd1_4_k_cu_4fe1f1de_100684cuda3std3__442_GLOBAL__N__57e47dd1_4_k_cu_4fe1f1de_100686ignoreE,@object
	.size		_ZN40_INTERNAL_57e47dd1_4_k_cu_4fe1f1de_100684cuda3std3__442_GLOBAL__N__57e47dd1_4_k_cu_4fe1f1de_100686ignoreE,(_ZN40_INTERNAL_57e47dd1_4_k_cu_4fe1f1de_100684cute7productE - _ZN40_INTERNAL_57e47dd1_4_k_cu_4fe1f1de_100684cuda3std3__442_GLOBAL__N__57e47dd1_4_k_cu_4fe1f1de_100686ignoreE)
_ZN40_INTERNAL_57e47dd1_4_k_cu_4fe1f1de_100684cuda3std3__442_GLOBAL__N__57e47dd1_4_k_cu_4fe1f1de_100686ignoreE:
	.zero		1
	.type		_ZN40_INTERNAL_57e47dd1_4_k_cu_4fe1f1de_100684cute7productE,@object
	.size		_ZN40_INTERNAL_57e47dd1_4_k_cu_4fe1f1de_100684cute7productE,(_ZN40_INTERNAL_57e47dd1_4_k_cu_4fe1f1de_100684cuda3std3__45__cpo3endE - _ZN40_INTERNAL_57e47dd1_4_k_cu_4fe1f1de_100684cute7productE)
_ZN40_INTERNAL_57e47dd1_4_k_cu_4fe1f1de_100684cute7productE:
	.zero		1
	.type		_ZN40_INTERNAL_57e47dd1_4_k_cu_4fe1f1de_100684cuda3std3__45__cpo3endE,@object
	.size		_ZN40_INTERNAL_57e47dd1_4_k_cu_4fe1f1de_100684cuda3std3__45__cpo3endE,(_ZN40_INTERNAL_57e47dd1_4_k_cu_4fe1f1de_100684cuda3std3__419piecewise_constructE - _ZN40_INTERNAL_57e47dd1_4_k_cu_4fe1f1de_100684cuda3std3__45__cpo3endE)
_ZN40_INTERNAL_57e47dd1_4_k_cu_4fe1f1de_100684cuda3std3__45__cpo3endE:
	.zero		1
	.type		_ZN40_INTERNAL_57e47dd1_4_k_cu_4fe1f1de_100684cuda3std3__419piecewise_constructE,@object
	.size		_ZN40_INTERNAL_57e47dd1_4_k_cu_4fe1f1de_100684cuda3std3__419piecewise_constructE,(_ZN40_INTERNAL_57e47dd1_4_k_cu_4fe1f1de_100684cuda3std3__45__cpo4cendE - _ZN40_INTERNAL_57e47dd1_4_k_cu_4fe1f1de_100684cuda3std3__419piecewise_constructE)
_ZN40_INTERNAL_57e47dd1_4_k_cu_4fe1f1de_100684cuda3std3__419piecewise_constructE:
	.zero		1
	.type		_ZN40_INTERNAL_57e47dd1_4_k_cu_4fe1f1de_100684cuda3std3__45__cpo4cendE,@object
	.size		_ZN40_INTERNAL_57e47dd1_4_k_cu_4fe1f1de_100684cuda3std3__45__cpo4cendE,(_ZN40_INTERNAL_57e47dd1_4_k_cu_4fe1f1de_100684cuda3std6ranges3__45__cpo4swapE - _ZN40_INTERNAL_57e47dd1_4_k_cu_4fe1f1de_100684cuda3std3__45__cpo4cendE)
_ZN40_INTERNAL_57e47dd1_4_k_cu_4fe1f1de_100684cuda3std3__45__cpo4cendE:
	.zero		1
	.type		_ZN40_INTERNAL_57e47dd1_4_k_cu_4fe1f1de_100684cuda3std6ranges3__45__cpo4swapE,@object
	.size		_ZN40_INTERNAL_57e47dd1_4_k_cu_4fe1f1de_100684cuda3std6ranges3__45__cpo4swapE,(.L_10 - _ZN40_INTERNAL_57e47dd1_4_k_cu_4fe1f1de_100684cuda3std6ranges3__45__cpo4swapE)
_ZN40_INTERNAL_57e47dd1_4_k_cu_4fe1f1de_100684cuda3std6ranges3__45__cpo4swapE:
	.zero		1
.L_10:


//--------------------- .nv.constant0._ZN7cutlass13device_kernelINS_4gemm6kernel13GemmUniversalIN4cute5tupleIJiiiiEEENS1_10collective13CollectiveMmaINS1_35MainloopSm100TmaUmmaWarpSpecializedILi4ELi2ELi4ENS5_IJNS4_1CILi2EEENSA_ILi1EEESC_EEEEENS5_IJNSA_ILi256EEENSA_ILi128EEENSA_ILi64EEEEEENS_10tfloat32_tENS5_IJlSC_lEEESJ_SK_NS4_8TiledMMAINS4_8MMA_AtomIJNS4_23SM100_MMA_TF32_2x1SM_SSISJ_SJ_fLi256ELi128ELNS4_4UMMA5MajorE0ELSP_0ELNSO_7ScaleInE0ELSQ_0EEEEEENS4_6LayoutINS5_IJSC_SC_SC_EEENS5_IJNSA_ILi0EEESV_SV_EEEEENS5_IJNS4_10UnderscoreESY_SY_EEEEENS4_18SM100_TMA_2SM_LOADENS4_14ComposedLayoutINS4_7SwizzleILi3ELi4ELi3EEENS4_18smem_ptr_flag_bitsILi32EEENST_INS5_IJNSA_ILi8EEENSA_ILi32EEEEEENS5_IJS18_SC_EEEEEEEvNS4_8identityES11_S1C_vS1D_EENS_8epilogue10collective18CollectiveEpilogueINS1F_23Sm100TmaWarpSpecializedILi4ELi2ELi16ELb1ELb0EEEJNS5_IJSG_SG_SH_EEENS5_IJNST_ISG_SC_EENST_INSA_ILi16EEESC_EEEEESJ_SK_SJ_SK_NS1F_6fusion15FusionCallbacksIS1J_NS1P_17LinearCombinationISJ_fSJ_fLNS_15FloatRoundStyleE2EEES1K_S1O_JEEENS4_5SM1004TMEM4LOAD26SM100_TMEM_LOAD_32dp32b16xENS4_13SM90_TMA_LOADENS12_INS13_ILi2ELi4ELi3EEES16_NST_INS5_IJS17_S1M_EEENS5_IJS1M_SC_EEEEEEENS4_39AutoVectorizingCopyWithAssumedAlignmentILi128EEENS4_14SM90_TMA_STOREES24_S26_S26_EEEvvEEEEvNT_6ParamsE --------------------------
	.section	.nv.constant0._ZN7cutlass13device_kernelINS_4gemm6kernel13GemmUniversalIN4cute5tupleIJiiiiEEENS1_10collective13CollectiveMmaINS1_35MainloopSm100TmaUmmaWarpSpecializedILi4ELi2ELi4ENS5_IJNS4_1CILi2EEENSA_ILi1EEESC_EEEEENS5_IJNSA_ILi256EEENSA_ILi128EEENSA_ILi64EEEEEENS_10tfloat32_tENS5_IJlSC_lEEESJ_SK_NS4_8TiledMMAINS4_8MMA_AtomIJNS4_23SM100_MMA_TF32_2x1SM_SSISJ_SJ_fLi256ELi128ELNS4_4UMMA5MajorE0ELSP_0ELNSO_7ScaleInE0ELSQ_0EEEEEENS4_6LayoutINS5_IJSC_SC_SC_EEENS5_IJNSA_ILi0EEESV_SV_EEEEENS5_IJNS4_10UnderscoreESY_SY_EEEEENS4_18SM100_TMA_2SM_LOADENS4_14ComposedLayoutINS4_7SwizzleILi3ELi4ELi3EEENS4_18smem_ptr_flag_bitsILi32EEENST_INS5_IJNSA_ILi8EEENSA_ILi32EEEEEENS5_IJS18_SC_EEEEEEEvNS4_8identityES11_S1C_vS1D_EENS_8epilogue10collective18CollectiveEpilogueINS1F_23Sm100TmaWarpSpecializedILi4ELi2ELi16ELb1ELb0EEEJNS5_IJSG_SG_SH_EEENS5_IJNST_ISG_SC_EENST_INSA_ILi16EEESC_EEEEESJ_SK_SJ_SK_NS1F_6fusion15FusionCallbacksIS1J_NS1P_17LinearCombinationISJ_fSJ_fLNS_15FloatRoundStyleE2EEES1K_S1O_JEEENS4_5SM1004TMEM4LOAD26SM100_TMEM_LOAD_32dp32b16xENS4_13SM90_TMA_LOADENS12_INS13_ILi2ELi4ELi3EEES16_NST_INS5_IJS17_S1M_EEENS5_IJS1M_SC_EEEEEEENS4_39AutoVectorizingCopyWithAssumedAlignmentILi128EEENS4_14SM90_TMA_STOREES24_S26_S26_EEEvvEEEEvNT_6ParamsE,"a",@progbits
	.sectionflags	@""
	.align	4
.nv.constant0._ZN7cutlass13device_kernelINS_4gemm6kernel13GemmUniversalIN4cute5tupleIJiiiiEEENS1_10collective13CollectiveMmaINS1_35MainloopSm100TmaUmmaWarpSpecializedILi4ELi2ELi4ENS5_IJNS4_1CILi2EEENSA_ILi1EEESC_EEEEENS5_IJNSA_ILi256EEENSA_ILi128EEENSA_ILi64EEEEEENS_10tfloat32_tENS5_IJlSC_lEEESJ_SK_NS4_8TiledMMAINS4_8MMA_AtomIJNS4_23SM100_MMA_TF32_2x1SM_SSISJ_SJ_fLi256ELi128ELNS4_4UMMA5MajorE0ELSP_0ELNSO_7ScaleInE0ELSQ_0EEEEEENS4_6LayoutINS5_IJSC_SC_SC_EEENS5_IJNSA_ILi0EEESV_SV_EEEEENS5_IJNS4_10UnderscoreESY_SY_EEEEENS4_18SM100_TMA_2SM_LOADENS4_14ComposedLayoutINS4_7SwizzleILi3ELi4ELi3EEENS4_18smem_ptr_flag_bitsILi32EEENST_INS5_IJNSA_ILi8EEENSA_ILi32EEEEEENS5_IJS18_SC_EEEEEEEvNS4_8identityES11_S1C_vS1D_EENS_8epilogue10collective18CollectiveEpilogueINS1F_23Sm100TmaWarpSpecializedILi4ELi2ELi16ELb1ELb0EEEJNS5_IJSG_SG_SH_EEENS5_IJNST_ISG_SC_EENST_INSA_ILi16EEESC_EEEEESJ_SK_SJ_SK_NS1F_6fusion15FusionCallbacksIS1J_NS1P_17LinearCombinationISJ_fSJ_fLNS_15FloatRoundStyleE2EEES1K_S1O_JEEENS4_5SM1004TMEM4LOAD26SM100_TMEM_LOAD_32dp32b16xENS4_13SM90_TMA_LOADENS12_INS13_ILi2ELi4ELi3EEES16_NST_INS5_IJS17_S1M_EEENS5_IJS1M_SC_EEEEEEENS4_39AutoVectorizingCopyWithAssumedAlignmentILi128EEENS4_14SM90_TMA_STOREES24_S26_S26_EEEvvEEEEvNT_6ParamsE:
	.zero		2944


//--------------------- SYMBOLS --------------------------

	.type		.nv.reservedSmem.offset0,@object
	.size		.nv.reservedSmem.offset0,0x4
	.type		.nv.reservedSmem.cap,@object
	.size		.nv.reservedSmem.cap,0x4
	.type		__assertfail,@function
